//
// Generated by NVIDIA NVVM Compiler
//
// Compiler Build ID: CL-36424714
// Cuda compilation tools, release 13.0, V13.0.88
// Based on NVVM 20.0.0
//

.version 9.0
.target sm_100
.address_size 64

	// .globl	_Z6votingPcPtjPmj
.shared .align 1 .b8 bases[4];
.shared .align 4 .b8 hashseeds[32];

.visible .entry _Z6votingPcPtjPmj(
	.param .u64 .ptr .align 1 _Z6votingPcPtjPmj_param_0,
	.param .u64 .ptr .align 1 _Z6votingPcPtjPmj_param_1,
	.param .u32 _Z6votingPcPtjPmj_param_2,
	.param .u64 .ptr .align 1 _Z6votingPcPtjPmj_param_3,
	.param .u32 _Z6votingPcPtjPmj_param_4
)
{
	.local .align 8 .b8 	__local_depot0[32];
	.reg .b64 	%SP;
	.reg .b64 	%SPL;
	.reg .pred 	%p<51>;
	.reg .b16 	%rs<68>;
	.reg .b32 	%r<95>;
	.reg .b64 	%rd<159>;

	mov.u64 	%SPL, __local_depot0;
	ld.param.u64 	%rd20, [_Z6votingPcPtjPmj_param_0];
	ld.param.u64 	%rd22, [_Z6votingPcPtjPmj_param_3];
	ld.param.u32 	%r29, [_Z6votingPcPtjPmj_param_4];
	cvta.to.global.u64 	%rd1, %rd22;
	add.u64 	%rd2, %SPL, 0;
	add.u64 	%rd3, %SPL, 16;
	mov.u32 	%r1, %tid.x;
	setp.ne.s32 	%p1, %r1, 0;
	@%p1 bra 	$L__BB0_2;
	mov.b16 	%rs22, 65;
	st.shared.u8 	[bases], %rs22;
	mov.b16 	%rs23, 67;
	st.shared.u8 	[bases+1], %rs23;
	mov.b16 	%rs24, 71;
	st.shared.u8 	[bases+2], %rs24;
	mov.b16 	%rs25, 84;
	st.shared.u8 	[bases+3], %rs25;
	mov.b32 	%r30, 19;
	st.shared.u32 	[hashseeds], %r30;
	mov.b32 	%r31, 98638;
	st.shared.u32 	[hashseeds+4], %r31;
	mov.b32 	%r32, 8229873;
	st.shared.u32 	[hashseeds+8], %r32;
	mov.b32 	%r33, 42;
	st.shared.u32 	[hashseeds+12], %r33;
	mov.b32 	%r34, 3275875;
	st.shared.u32 	[hashseeds+16], %r34;
	mov.b32 	%r35, 6757572;
	st.shared.u32 	[hashseeds+20], %r35;
	mov.b32 	%r36, 678;
	st.shared.u32 	[hashseeds+24], %r36;
	mov.b32 	%r37, 1234567890;
	st.shared.u32 	[hashseeds+28], %r37;
$L__BB0_2:
	ld.param.u32 	%r84, [_Z6votingPcPtjPmj_param_2];
	bar.sync 	0;
	mul.hi.u32 	%r39, %r84, -858993459;
	shr.u32 	%r2, %r39, 3;
	cvt.u64.u32 	%rd4, %r29;
	mov.u32 	%r40, %ctaid.x;
	mov.u32 	%r41, %ntid.x;
	mad.lo.s32 	%r3, %r41, %r40, %r1;
	cvta.to.global.u64 	%rd5, %rd20;
	mov.b32 	%r86, 0;
$L__BB0_3:
	ld.param.u32 	%r85, [_Z6votingPcPtjPmj_param_2];
	mad.lo.s32 	%r5, %r2, %r86, %r3;
	setp.ge.u32 	%p2, %r5, %r85;
	@%p2 bra 	$L__BB0_50;
	ld.param.u64 	%rd158, [_Z6votingPcPtjPmj_param_1];
	mul.lo.s32 	%r43, %r5, 140;
	cvta.to.global.u64 	%rd25, %rd158;
	mul.wide.u32 	%rd26, %r43, 2;
	add.s64 	%rd6, %rd25, %rd26;
	mov.b16 	%rs27, 0;
	st.global.u16 	[%rd6], %rs27;
	st.global.u16 	[%rd6+2], %rs27;
	st.global.u16 	[%rd6+4], %rs27;
	st.global.u16 	[%rd6+6], %rs27;
	st.global.u16 	[%rd6+8], %rs27;
	st.global.u16 	[%rd6+10], %rs27;
	st.global.u16 	[%rd6+12], %rs27;
	st.global.u16 	[%rd6+14], %rs27;
	st.global.u16 	[%rd6+16], %rs27;
	st.global.u16 	[%rd6+18], %rs27;
	st.global.u16 	[%rd6+20], %rs27;
	st.global.u16 	[%rd6+22], %rs27;
	st.global.u16 	[%rd6+24], %rs27;
	st.global.u16 	[%rd6+26], %rs27;
	st.global.u16 	[%rd6+28], %rs27;
	st.global.u16 	[%rd6+30], %rs27;
	st.global.u16 	[%rd6+32], %rs27;
	st.global.u16 	[%rd6+34], %rs27;
	st.global.u16 	[%rd6+36], %rs27;
	st.global.u16 	[%rd6+38], %rs27;
	st.global.u16 	[%rd6+40], %rs27;
	st.global.u16 	[%rd6+42], %rs27;
	st.global.u16 	[%rd6+44], %rs27;
	st.global.u16 	[%rd6+46], %rs27;
	st.global.u16 	[%rd6+48], %rs27;
	st.global.u16 	[%rd6+50], %rs27;
	st.global.u16 	[%rd6+52], %rs27;
	st.global.u16 	[%rd6+54], %rs27;
	st.global.u16 	[%rd6+56], %rs27;
	st.global.u16 	[%rd6+58], %rs27;
	st.global.u16 	[%rd6+60], %rs27;
	st.global.u16 	[%rd6+62], %rs27;
	st.global.u16 	[%rd6+64], %rs27;
	st.global.u16 	[%rd6+66], %rs27;
	st.global.u16 	[%rd6+68], %rs27;
	st.global.u16 	[%rd6+70], %rs27;
	st.global.u16 	[%rd6+72], %rs27;
	st.global.u16 	[%rd6+74], %rs27;
	st.global.u16 	[%rd6+76], %rs27;
	st.global.u16 	[%rd6+78], %rs27;
	st.global.u16 	[%rd6+80], %rs27;
	st.global.u16 	[%rd6+82], %rs27;
	st.global.u16 	[%rd6+84], %rs27;
	st.global.u16 	[%rd6+86], %rs27;
	st.global.u16 	[%rd6+88], %rs27;
	st.global.u16 	[%rd6+90], %rs27;
	st.global.u16 	[%rd6+92], %rs27;
	st.global.u16 	[%rd6+94], %rs27;
	st.global.u16 	[%rd6+96], %rs27;
	st.global.u16 	[%rd6+98], %rs27;
	st.global.u16 	[%rd6+100], %rs27;
	st.global.u16 	[%rd6+102], %rs27;
	st.global.u16 	[%rd6+104], %rs27;
	st.global.u16 	[%rd6+106], %rs27;
	st.global.u16 	[%rd6+108], %rs27;
	st.global.u16 	[%rd6+110], %rs27;
	st.global.u16 	[%rd6+112], %rs27;
	st.global.u16 	[%rd6+114], %rs27;
	st.global.u16 	[%rd6+116], %rs27;
	st.global.u16 	[%rd6+118], %rs27;
	st.global.u16 	[%rd6+120], %rs27;
	st.global.u16 	[%rd6+122], %rs27;
	st.global.u16 	[%rd6+124], %rs27;
	st.global.u16 	[%rd6+126], %rs27;
	st.global.u16 	[%rd6+128], %rs27;
	st.global.u16 	[%rd6+130], %rs27;
	st.global.u16 	[%rd6+132], %rs27;
	st.global.u16 	[%rd6+134], %rs27;
	st.global.u16 	[%rd6+136], %rs27;
	st.global.u16 	[%rd6+138], %rs27;
	st.global.u16 	[%rd6+140], %rs27;
	st.global.u16 	[%rd6+142], %rs27;
	st.global.u16 	[%rd6+144], %rs27;
	st.global.u16 	[%rd6+146], %rs27;
	st.global.u16 	[%rd6+148], %rs27;
	st.global.u16 	[%rd6+150], %rs27;
	st.global.u16 	[%rd6+152], %rs27;
	st.global.u16 	[%rd6+154], %rs27;
	st.global.u16 	[%rd6+156], %rs27;
	st.global.u16 	[%rd6+158], %rs27;
	st.global.u16 	[%rd6+160], %rs27;
	st.global.u16 	[%rd6+162], %rs27;
	st.global.u16 	[%rd6+164], %rs27;
	st.global.u16 	[%rd6+166], %rs27;
	st.global.u16 	[%rd6+168], %rs27;
	st.global.u16 	[%rd6+170], %rs27;
	st.global.u16 	[%rd6+172], %rs27;
	st.global.u16 	[%rd6+174], %rs27;
	st.global.u16 	[%rd6+176], %rs27;
	st.global.u16 	[%rd6+178], %rs27;
	st.global.u16 	[%rd6+180], %rs27;
	st.global.u16 	[%rd6+182], %rs27;
	st.global.u16 	[%rd6+184], %rs27;
	st.global.u16 	[%rd6+186], %rs27;
	st.global.u16 	[%rd6+188], %rs27;
	st.global.u16 	[%rd6+190], %rs27;
	st.global.u16 	[%rd6+192], %rs27;
	st.global.u16 	[%rd6+194], %rs27;
	st.global.u16 	[%rd6+196], %rs27;
	st.global.u16 	[%rd6+198], %rs27;
	st.global.u16 	[%rd6+200], %rs27;
	st.global.u16 	[%rd6+202], %rs27;
	st.global.u16 	[%rd6+204], %rs27;
	st.global.u16 	[%rd6+206], %rs27;
	st.global.u16 	[%rd6+208], %rs27;
	st.global.u16 	[%rd6+210], %rs27;
	st.global.u16 	[%rd6+212], %rs27;
	st.global.u16 	[%rd6+214], %rs27;
	st.global.u16 	[%rd6+216], %rs27;
	st.global.u16 	[%rd6+218], %rs27;
	st.global.u16 	[%rd6+220], %rs27;
	st.global.u16 	[%rd6+222], %rs27;
	st.global.u16 	[%rd6+224], %rs27;
	st.global.u16 	[%rd6+226], %rs27;
	st.global.u16 	[%rd6+228], %rs27;
	st.global.u16 	[%rd6+230], %rs27;
	st.global.u16 	[%rd6+232], %rs27;
	st.global.u16 	[%rd6+234], %rs27;
	st.global.u16 	[%rd6+236], %rs27;
	st.global.u16 	[%rd6+238], %rs27;
	st.global.u16 	[%rd6+240], %rs27;
	st.global.u16 	[%rd6+242], %rs27;
	st.global.u16 	[%rd6+244], %rs27;
	st.global.u16 	[%rd6+246], %rs27;
	st.global.u16 	[%rd6+248], %rs27;
	st.global.u16 	[%rd6+250], %rs27;
	st.global.u16 	[%rd6+252], %rs27;
	st.global.u16 	[%rd6+254], %rs27;
	st.global.u16 	[%rd6+256], %rs27;
	st.global.u16 	[%rd6+258], %rs27;
	st.global.u16 	[%rd6+260], %rs27;
	st.global.u16 	[%rd6+262], %rs27;
	st.global.u16 	[%rd6+264], %rs27;
	st.global.u16 	[%rd6+266], %rs27;
	st.global.u16 	[%rd6+268], %rs27;
	st.global.u16 	[%rd6+270], %rs27;
	st.global.u16 	[%rd6+272], %rs27;
	st.global.u16 	[%rd6+274], %rs27;
	st.global.u16 	[%rd6+276], %rs27;
	st.global.u16 	[%rd6+278], %rs27;
	ld.shared.u8 	%rs3, [bases];
	ld.shared.u8 	%rs4, [bases+1];
	ld.shared.u8 	%rs5, [bases+2];
	mov.b32 	%r87, 0;
	ld.shared.u8 	%rs6, [bases+3];
$L__BB0_5:
	cvt.u64.u32 	%rd27, %r87;
	mul.lo.s32 	%r45, %r5, 36;
	cvt.u64.u32 	%rd28, %r45;
	add.s64 	%rd29, %rd27, %rd28;
	add.s64 	%rd7, %rd5, %rd29;
	ld.global.u8 	%rs28, [%rd7];
	st.local.u8 	[%rd2], %rs28;
	setp.eq.s16 	%p3, %rs28, 0;
	@%p3 bra 	$L__BB0_15;
	ld.global.u8 	%rs29, [%rd7+1];
	st.local.u8 	[%rd2+1], %rs29;
	setp.eq.s16 	%p4, %rs29, 0;
	@%p4 bra 	$L__BB0_15;
	ld.global.u8 	%rs30, [%rd7+2];
	st.local.u8 	[%rd2+2], %rs30;
	setp.eq.s16 	%p5, %rs30, 0;
	@%p5 bra 	$L__BB0_15;
	ld.global.u8 	%rs31, [%rd7+3];
	st.local.u8 	[%rd2+3], %rs31;
	setp.eq.s16 	%p6, %rs31, 0;
	@%p6 bra 	$L__BB0_15;
	ld.global.u8 	%rs32, [%rd7+4];
	st.local.u8 	[%rd2+4], %rs32;
	setp.eq.s16 	%p7, %rs32, 0;
	@%p7 bra 	$L__BB0_15;
	ld.global.u8 	%rs33, [%rd7+5];
	st.local.u8 	[%rd2+5], %rs33;
	setp.eq.s16 	%p8, %rs33, 0;
	@%p8 bra 	$L__BB0_15;
	ld.global.u8 	%rs34, [%rd7+6];
	st.local.u8 	[%rd2+6], %rs34;
	setp.eq.s16 	%p9, %rs34, 0;
	@%p9 bra 	$L__BB0_15;
	ld.global.u8 	%rs35, [%rd7+7];
	st.local.u8 	[%rd2+7], %rs35;
	setp.eq.s16 	%p10, %rs35, 0;
	@%p10 bra 	$L__BB0_15;
	ld.global.u8 	%rs9, [%rd7+8];
	st.local.u8 	[%rd2+8], %rs9;
	setp.eq.s16 	%p11, %rs9, 0;
	mov.b16 	%rs62, 0;
	@%p11 bra 	$L__BB0_15;
	ld.global.u8 	%rs63, [%rd7+9];
	st.local.u8 	[%rd2+9], %rs63;
	mov.u16 	%rs62, %rs9;
$L__BB0_15:
	mov.b16 	%rs37, 0;
	st.local.u8 	[%rd2+10], %rs37;
	cvt.u32.u16 	%r48, %rs63;
	and.b32  	%r49, %r48, 255;
	mul.wide.u32 	%rd30, %r49, 256;
	cvt.u64.u16 	%rd31, %rs62;
	and.b64  	%rd32, %rd31, 255;
	or.b64  	%rd8, %rd30, %rd32;
	ld.local.u64 	%rd33, [%rd2];
	mul.lo.s64 	%rd34, %rd33, -4132994306676758123;
	shr.u64 	%rd35, %rd34, 47;
	xor.b64  	%rd36, %rd35, %rd34;
	mul.lo.s64 	%rd9, %rd36, -4132994306676758123;
	mov.b32 	%r89, 0;
	mov.u32 	%r88, hashseeds;
$L__BB0_16:
	ld.shared.u32 	%rd37, [%r88];
	xor.b64  	%rd38, %rd9, %rd37;
	xor.b64  	%rd39, %rd38, -4436454919348477998;
	mul.lo.s64 	%rd40, %rd39, -4132994306676758123;
	xor.b64  	%rd41, %rd8, %rd40;
	mul.lo.s64 	%rd42, %rd41, -4132994306676758123;
	shr.u64 	%rd43, %rd42, 47;
	xor.b64  	%rd44, %rd43, %rd42;
	mul.lo.s64 	%rd45, %rd44, -4132994306676758123;
	shr.u64 	%rd46, %rd45, 47;
	xor.b64  	%rd47, %rd46, %rd45;
	rem.u64 	%rd48, %rd47, %rd4;
	shl.b64 	%rd49, %rd48, 3;
	add.s64 	%rd50, %rd1, %rd49;
	ld.global.u64 	%rd51, [%rd50];
	cvt.u32.u64 	%r50, %rd47;
	and.b32  	%r51, %r50, 63;
	shr.u64 	%rd52, %rd51, %r51;
	cvt.u32.u64 	%r52, %rd52;
	and.b32  	%r9, %r52, 1;
	add.s32 	%r10, %r89, 1;
	setp.lt.u32 	%p12, %r89, 7;
	and.b64  	%rd54, %rd52, 1;
	setp.eq.b64 	%p13, %rd54, 1;
	and.pred  	%p14, %p12, %p13;
	add.s32 	%r88, %r88, 4;
	mov.u32 	%r89, %r10;
	@%p14 bra 	$L__BB0_16;
	setp.ne.s32 	%p15, %r9, 0;
	@%p15 bra 	$L__BB0_48;
	mov.b32 	%r90, 0;
$L__BB0_19:
	cvt.u64.u32 	%rd55, %r90;
	add.s64 	%rd56, %rd2, %rd55;
	ld.local.u8 	%rs13, [%rd56];
	add.s64 	%rd10, %rd3, %rd55;
	add.s32 	%r54, %r90, %r87;
	shl.b32 	%r55, %r54, 2;
	setp.eq.s16 	%p16, %rs13, %rs3;
	mul.wide.u32 	%rd57, %r55, 2;
	add.s64 	%rd11, %rd6, %rd57;
	@%p16 bra 	$L__BB0_26;
	mov.b16 	%rs64, 0;
$L__BB0_21:
	cvt.u64.u16 	%rd58, %rs64;
	add.s64 	%rd59, %rd2, %rd58;
	ld.local.u8 	%rs40, [%rd59];
	add.s64 	%rd60, %rd3, %rd58;
	st.local.u8 	[%rd60], %rs40;
	add.s16 	%rs15, %rs64, 1;
	setp.ne.s16 	%p17, %rs40, 0;
	setp.lt.u16 	%p18, %rs64, 34;
	and.pred  	%p19, %p18, %p17;
	mov.u16 	%rs64, %rs15;
	@%p19 bra 	$L__BB0_21;
	st.local.u8 	[%rd10], %rs3;
	ld.local.u16 	%rd12, [%rd3+8];
	ld.local.u64 	%rd61, [%rd3];
	mul.lo.s64 	%rd62, %rd61, -4132994306676758123;
	shr.u64 	%rd63, %rd62, 47;
	xor.b64  	%rd64, %rd63, %rd62;
	mul.lo.s64 	%rd13, %rd64, -4132994306676758123;
	mov.b32 	%r91, 0;
$L__BB0_23:
	shl.b32 	%r57, %r91, 2;
	mov.u32 	%r58, hashseeds;
	add.s32 	%r59, %r58, %r57;
	ld.shared.u32 	%rd65, [%r59];
	xor.b64  	%rd66, %rd13, %rd65;
	xor.b64  	%rd67, %rd66, -4436454919348477998;
	mul.lo.s64 	%rd68, %rd67, -4132994306676758123;
	xor.b64  	%rd69, %rd12, %rd68;
	mul.lo.s64 	%rd70, %rd69, -4132994306676758123;
	shr.u64 	%rd71, %rd70, 47;
	xor.b64  	%rd72, %rd71, %rd70;
	mul.lo.s64 	%rd73, %rd72, -4132994306676758123;
	shr.u64 	%rd74, %rd73, 47;
	xor.b64  	%rd75, %rd74, %rd73;
	rem.u64 	%rd76, %rd75, %rd4;
	shl.b64 	%rd77, %rd76, 3;
	add.s64 	%rd78, %rd1, %rd77;
	ld.global.u64 	%rd79, [%rd78];
	cvt.u32.u64 	%r60, %rd75;
	and.b32  	%r61, %r60, 63;
	shr.u64 	%rd80, %rd79, %r61;
	cvt.u32.u64 	%r62, %rd80;
	and.b32  	%r14, %r62, 1;
	add.s32 	%r15, %r91, 1;
	setp.lt.u32 	%p20, %r91, 7;
	and.b64  	%rd82, %rd80, 1;
	setp.eq.b64 	%p21, %rd82, 1;
	and.pred  	%p22, %p20, %p21;
	mov.u32 	%r91, %r15;
	@%p22 bra 	$L__BB0_23;
	setp.eq.s32 	%p23, %r14, 0;
	@%p23 bra 	$L__BB0_26;
	ld.global.u16 	%rs41, [%rd11];
	add.s16 	%rs42, %rs41, 1;
	st.global.u16 	[%rd11], %rs42;
$L__BB0_26:
	setp.eq.s16 	%p24, %rs13, %rs4;
	@%p24 bra 	$L__BB0_33;
	mov.b16 	%rs65, 0;
$L__BB0_28:
	cvt.u64.u16 	%rd83, %rs65;
	add.s64 	%rd84, %rd2, %rd83;
	ld.local.u8 	%rs45, [%rd84];
	add.s64 	%rd85, %rd3, %rd83;
	st.local.u8 	[%rd85], %rs45;
	add.s16 	%rs17, %rs65, 1;
	setp.ne.s16 	%p25, %rs45, 0;
	setp.lt.u16 	%p26, %rs65, 34;
	and.pred  	%p27, %p26, %p25;
	mov.u16 	%rs65, %rs17;
	@%p27 bra 	$L__BB0_28;
	st.local.u8 	[%rd10], %rs4;
	ld.local.u16 	%rd14, [%rd3+8];
	ld.local.u64 	%rd86, [%rd3];
	mul.lo.s64 	%rd87, %rd86, -4132994306676758123;
	shr.u64 	%rd88, %rd87, 47;
	xor.b64  	%rd89, %rd88, %rd87;
	mul.lo.s64 	%rd15, %rd89, -4132994306676758123;
	mov.b32 	%r92, 0;
$L__BB0_30:
	shl.b32 	%r64, %r92, 2;
	mov.u32 	%r65, hashseeds;
	add.s32 	%r66, %r65, %r64;
	ld.shared.u32 	%rd90, [%r66];
	xor.b64  	%rd91, %rd15, %rd90;
	xor.b64  	%rd92, %rd91, -4436454919348477998;
	mul.lo.s64 	%rd93, %rd92, -4132994306676758123;
	xor.b64  	%rd94, %rd14, %rd93;
	mul.lo.s64 	%rd95, %rd94, -4132994306676758123;
	shr.u64 	%rd96, %rd95, 47;
	xor.b64  	%rd97, %rd96, %rd95;
	mul.lo.s64 	%rd98, %rd97, -4132994306676758123;
	shr.u64 	%rd99, %rd98, 47;
	xor.b64  	%rd100, %rd99, %rd98;
	rem.u64 	%rd101, %rd100, %rd4;
	shl.b64 	%rd102, %rd101, 3;
	add.s64 	%rd103, %rd1, %rd102;
	ld.global.u64 	%rd104, [%rd103];
	cvt.u32.u64 	%r67, %rd100;
	and.b32  	%r68, %r67, 63;
	shr.u64 	%rd105, %rd104, %r68;
	cvt.u32.u64 	%r69, %rd105;
	and.b32  	%r17, %r69, 1;
	add.s32 	%r18, %r92, 1;
	setp.lt.u32 	%p28, %r92, 7;
	and.b64  	%rd107, %rd105, 1;
	setp.eq.b64 	%p29, %rd107, 1;
	and.pred  	%p30, %p28, %p29;
	mov.u32 	%r92, %r18;
	@%p30 bra 	$L__BB0_30;
	setp.eq.s32 	%p31, %r17, 0;
	@%p31 bra 	$L__BB0_33;
	ld.global.u16 	%rs46, [%rd11+2];
	add.s16 	%rs47, %rs46, 1;
	st.global.u16 	[%rd11+2], %rs47;
$L__BB0_33:
	setp.eq.s16 	%p32, %rs13, %rs5;
	@%p32 bra 	$L__BB0_40;
	mov.b16 	%rs66, 0;
$L__BB0_35:
	cvt.u64.u16 	%rd108, %rs66;
	add.s64 	%rd109, %rd2, %rd108;
	ld.local.u8 	%rs50, [%rd109];
	add.s64 	%rd110, %rd3, %rd108;
	st.local.u8 	[%rd110], %rs50;
	add.s16 	%rs19, %rs66, 1;
	setp.ne.s16 	%p33, %rs50, 0;
	setp.lt.u16 	%p34, %rs66, 34;
	and.pred  	%p35, %p34, %p33;
	mov.u16 	%rs66, %rs19;
	@%p35 bra 	$L__BB0_35;
	st.local.u8 	[%rd10], %rs5;
	ld.local.u16 	%rd16, [%rd3+8];
	ld.local.u64 	%rd111, [%rd3];
	mul.lo.s64 	%rd112, %rd111, -4132994306676758123;
	shr.u64 	%rd113, %rd112, 47;
	xor.b64  	%rd114, %rd113, %rd112;
	mul.lo.s64 	%rd17, %rd114, -4132994306676758123;
	mov.b32 	%r93, 0;
$L__BB0_37:
	shl.b32 	%r71, %r93, 2;
	mov.u32 	%r72, hashseeds;
	add.s32 	%r73, %r72, %r71;
	ld.shared.u32 	%rd115, [%r73];
	xor.b64  	%rd116, %rd17, %rd115;
	xor.b64  	%rd117, %rd116, -4436454919348477998;
	mul.lo.s64 	%rd118, %rd117, -4132994306676758123;
	xor.b64  	%rd119, %rd16, %rd118;
	mul.lo.s64 	%rd120, %rd119, -4132994306676758123;
	shr.u64 	%rd121, %rd120, 47;
	xor.b64  	%rd122, %rd121, %rd120;
	mul.lo.s64 	%rd123, %rd122, -4132994306676758123;
	shr.u64 	%rd124, %rd123, 47;
	xor.b64  	%rd125, %rd124, %rd123;
	rem.u64 	%rd126, %rd125, %rd4;
	shl.b64 	%rd127, %rd126, 3;
	add.s64 	%rd128, %rd1, %rd127;
	ld.global.u64 	%rd129, [%rd128];
	cvt.u32.u64 	%r74, %rd125;
	and.b32  	%r75, %r74, 63;
	shr.u64 	%rd130, %rd129, %r75;
	cvt.u32.u64 	%r76, %rd130;
	and.b32  	%r20, %r76, 1;
	add.s32 	%r21, %r93, 1;
	setp.lt.u32 	%p36, %r93, 7;
	and.b64  	%rd132, %rd130, 1;
	setp.eq.b64 	%p37, %rd132, 1;
	and.pred  	%p38, %p36, %p37;
	mov.u32 	%r93, %r21;
	@%p38 bra 	$L__BB0_37;
	setp.eq.s32 	%p39, %r20, 0;
	@%p39 bra 	$L__BB0_40;
	ld.global.u16 	%rs51, [%rd11+4];
	add.s16 	%rs52, %rs51, 1;
	st.global.u16 	[%rd11+4], %rs52;
$L__BB0_40:
	setp.eq.s16 	%p40, %rs13, %rs6;
	@%p40 bra 	$L__BB0_47;
	mov.b16 	%rs67, 0;
$L__BB0_42:
	cvt.u64.u16 	%rd133, %rs67;
	add.s64 	%rd134, %rd2, %rd133;
	ld.local.u8 	%rs55, [%rd134];
	add.s64 	%rd135, %rd3, %rd133;
	st.local.u8 	[%rd135], %rs55;
	add.s16 	%rs21, %rs67, 1;
	setp.ne.s16 	%p41, %rs55, 0;
	setp.lt.u16 	%p42, %rs67, 34;
	and.pred  	%p43, %p42, %p41;
	mov.u16 	%rs67, %rs21;
	@%p43 bra 	$L__BB0_42;
	st.local.u8 	[%rd10], %rs6;
	ld.local.u16 	%rd18, [%rd3+8];
	ld.local.u64 	%rd136, [%rd3];
	mul.lo.s64 	%rd137, %rd136, -4132994306676758123;
	shr.u64 	%rd138, %rd137, 47;
	xor.b64  	%rd139, %rd138, %rd137;
	mul.lo.s64 	%rd19, %rd139, -4132994306676758123;
	mov.b32 	%r94, 0;
$L__BB0_44:
	shl.b32 	%r78, %r94, 2;
	mov.u32 	%r79, hashseeds;
	add.s32 	%r80, %r79, %r78;
	ld.shared.u32 	%rd140, [%r80];
	xor.b64  	%rd141, %rd19, %rd140;
	xor.b64  	%rd142, %rd141, -4436454919348477998;
	mul.lo.s64 	%rd143, %rd142, -4132994306676758123;
	xor.b64  	%rd144, %rd18, %rd143;
	mul.lo.s64 	%rd145, %rd144, -4132994306676758123;
	shr.u64 	%rd146, %rd145, 47;
	xor.b64  	%rd147, %rd146, %rd145;
	mul.lo.s64 	%rd148, %rd147, -4132994306676758123;
	shr.u64 	%rd149, %rd148, 47;
	xor.b64  	%rd150, %rd149, %rd148;
	rem.u64 	%rd151, %rd150, %rd4;
	shl.b64 	%rd152, %rd151, 3;
	add.s64 	%rd153, %rd1, %rd152;
	ld.global.u64 	%rd154, [%rd153];
	cvt.u32.u64 	%r81, %rd150;
	and.b32  	%r82, %r81, 63;
	shr.u64 	%rd155, %rd154, %r82;
	cvt.u32.u64 	%r83, %rd155;
	and.b32  	%r23, %r83, 1;
	add.s32 	%r24, %r94, 1;
	setp.lt.u32 	%p44, %r94, 7;
	and.b64  	%rd157, %rd155, 1;
	setp.eq.b64 	%p45, %rd157, 1;
	and.pred  	%p46, %p44, %p45;
	mov.u32 	%r94, %r24;
	@%p46 bra 	$L__BB0_44;
	setp.eq.s32 	%p47, %r23, 0;
	@%p47 bra 	$L__BB0_47;
	ld.global.u16 	%rs56, [%rd11+6];
	add.s16 	%rs57, %rs56, 1;
	st.global.u16 	[%rd11+6], %rs57;
$L__BB0_47:
	add.s32 	%r90, %r90, 1;
	setp.ne.s32 	%p48, %r90, 10;
	@%p48 bra 	$L__BB0_19;
$L__BB0_48:
	add.s32 	%r87, %r87, 1;
	setp.ne.s32 	%p49, %r87, 26;
	@%p49 bra 	$L__BB0_5;
	add.s32 	%r86, %r86, 1;
	setp.ne.s32 	%p50, %r86, 10;
	@%p50 bra 	$L__BB0_3;
$L__BB0_50:
	ret;

}
	// .globl	_Z6fixingPcPtjPmj
.visible .entry _Z6fixingPcPtjPmj(
	.param .u64 .ptr .align 1 _Z6fixingPcPtjPmj_param_0,
	.param .u64 .ptr .align 1 _Z6fixingPcPtjPmj_param_1,
	.param .u32 _Z6fixingPcPtjPmj_param_2,
	.param .u64 .ptr .align 1 _Z6fixingPcPtjPmj_param_3,
	.param .u32 _Z6fixingPcPtjPmj_param_4
)
{
	.local .align 4 .b8 	__local_depot1[72];
	.reg .b64 	%SP;
	.reg .b64 	%SPL;
	.reg .pred 	%p<268>;
	.reg .b16 	%rs<525>;
	.reg .b32 	%r<83>;
	.reg .b64 	%rd<277>;

	mov.u64 	%SPL, __local_depot1;
	ld.param.u64 	%rd43, [_Z6fixingPcPtjPmj_param_3];
	ld.param.u32 	%r27, [_Z6fixingPcPtjPmj_param_4];
	cvta.to.global.u64 	%rd1, %rd43;
	add.u64 	%rd2, %SPL, 0;
	add.u64 	%rd3, %SPL, 36;
	mov.u32 	%r1, %tid.x;
	setp.ne.s32 	%p4, %r1, 0;
	@%p4 bra 	$L__BB1_2;
	mov.b16 	%rs46, 65;
	st.shared.u8 	[bases], %rs46;
	mov.b16 	%rs47, 67;
	st.shared.u8 	[bases+1], %rs47;
	mov.b16 	%rs48, 71;
	st.shared.u8 	[bases+2], %rs48;
	mov.b16 	%rs49, 84;
	st.shared.u8 	[bases+3], %rs49;
	mov.b32 	%r28, 19;
	st.shared.u32 	[hashseeds], %r28;
	mov.b32 	%r29, 98638;
	st.shared.u32 	[hashseeds+4], %r29;
	mov.b32 	%r30, 8229873;
	st.shared.u32 	[hashseeds+8], %r30;
	mov.b32 	%r31, 42;
	st.shared.u32 	[hashseeds+12], %r31;
	mov.b32 	%r32, 3275875;
	st.shared.u32 	[hashseeds+16], %r32;
	mov.b32 	%r33, 6757572;
	st.shared.u32 	[hashseeds+20], %r33;
	mov.b32 	%r34, 678;
	st.shared.u32 	[hashseeds+24], %r34;
	mov.b32 	%r35, 1234567890;
	st.shared.u32 	[hashseeds+28], %r35;
$L__BB1_2:
	ld.param.u32 	%r70, [_Z6fixingPcPtjPmj_param_2];
	bar.sync 	0;
	mul.hi.u32 	%r37, %r70, -858993459;
	shr.u32 	%r2, %r37, 3;
	cvt.u64.u32 	%rd4, %r27;
	mov.u32 	%r38, %ntid.x;
	mov.u32 	%r39, %ctaid.x;
	mad.lo.s32 	%r3, %r39, %r38, %r1;
	mov.b32 	%r72, 0;
	mov.u32 	%r44, bases;
$L__BB1_3:
	ld.param.u32 	%r71, [_Z6fixingPcPtjPmj_param_2];
	mad.lo.s32 	%r5, %r2, %r72, %r3;
	setp.ge.u32 	%p5, %r5, %r71;
	@%p5 bra 	$L__BB1_57;
	ld.param.u64 	%rd266, [_Z6fixingPcPtjPmj_param_0];
	mul.lo.s32 	%r40, %r5, 36;
	cvt.u64.u32 	%rd47, %r40;
	cvta.to.global.u64 	%rd48, %rd266;
	add.s64 	%rd6, %rd48, %rd47;
	mov.b16 	%rs498, 0;
$L__BB1_5:
	cvt.u64.u16 	%rd49, %rs498;
	add.s64 	%rd50, %rd6, %rd49;
	ld.global.u8 	%rs52, [%rd50];
	add.s64 	%rd51, %rd2, %rd49;
	st.local.u8 	[%rd51], %rs52;
	add.s16 	%rs4, %rs498, 1;
	setp.ne.s16 	%p6, %rs52, 0;
	setp.lt.u16 	%p7, %rs498, 34;
	and.pred  	%p8, %p7, %p6;
	mov.u16 	%rs498, %rs4;
	@%p8 bra 	$L__BB1_5;
	ld.param.u64 	%rd267, [_Z6fixingPcPtjPmj_param_1];
	mul.lo.s32 	%r41, %r5, 140;
	cvta.to.global.u64 	%rd52, %rd267;
	mul.wide.u32 	%rd53, %r41, 2;
	add.s64 	%rd54, %rd52, %rd53;
	ld.global.u16 	%rs53, [%rd54];
	ld.global.u16 	%rs54, [%rd54+2];
	setp.ge.u16 	%p9, %rs54, %rs53;
	selp.u16 	%rs55, 1, 0, %p9;
	max.u16 	%rs56, %rs54, %rs53;
	ld.global.u16 	%rs57, [%rd54+4];
	setp.lt.u16 	%p10, %rs57, %rs56;
	selp.b16 	%rs58, %rs55, 2, %p10;
	max.u16 	%rs59, %rs57, %rs56;
	ld.global.u16 	%rs60, [%rd54+6];
	setp.lt.u16 	%p11, %rs60, %rs59;
	selp.b16 	%rs61, %rs58, 3, %p11;
	max.u16 	%rs62, %rs60, %rs59;
	ld.global.u16 	%rs63, [%rd54+8];
	setp.ge.u16 	%p12, %rs63, %rs62;
	selp.b16 	%rs64, 0, %rs61, %p12;
	max.u16 	%rs65, %rs63, %rs62;
	ld.global.u16 	%rs66, [%rd54+10];
	setp.ge.u16 	%p13, %rs66, %rs65;
	or.pred  	%p14, %p13, %p12;
	selp.b16 	%rs67, 1, %rs64, %p13;
	max.u16 	%rs68, %rs66, %rs65;
	ld.global.u16 	%rs69, [%rd54+12];
	setp.ge.u16 	%p16, %rs69, %rs68;
	selp.b16 	%rs70, 2, %rs67, %p16;
	max.u16 	%rs71, %rs69, %rs68;
	ld.global.u16 	%rs72, [%rd54+14];
	setp.ge.u16 	%p17, %rs72, %rs71;
	or.pred  	%p18, %p16, %p17;
	or.pred  	%p19, %p18, %p14;
	selp.b16 	%rs73, 3, %rs70, %p17;
	max.u16 	%rs74, %rs72, %rs71;
	ld.global.u16 	%rs75, [%rd54+16];
	setp.lt.u16 	%p20, %rs75, %rs74;
	selp.b16 	%rs76, %rs73, 0, %p20;
	max.u16 	%rs77, %rs75, %rs74;
	ld.global.u16 	%rs78, [%rd54+18];
	setp.lt.u16 	%p21, %rs78, %rs77;
	and.pred  	%p22, %p20, %p21;
	selp.b16 	%rs79, %rs76, 1, %p21;
	max.u16 	%rs80, %rs78, %rs77;
	ld.global.u16 	%rs81, [%rd54+20];
	setp.lt.u16 	%p24, %rs81, %rs80;
	selp.b16 	%rs82, %rs79, 2, %p24;
	max.u16 	%rs83, %rs81, %rs80;
	ld.global.u16 	%rs84, [%rd54+22];
	setp.lt.u16 	%p25, %rs84, %rs83;
	selp.b16 	%rs85, %rs82, 3, %p25;
	max.u16 	%rs86, %rs84, %rs83;
	ld.global.u16 	%rs87, [%rd54+24];
	setp.lt.u16 	%p26, %rs87, %rs86;
	selp.b16 	%rs88, %rs85, 0, %p26;
	max.u16 	%rs89, %rs87, %rs86;
	ld.global.u16 	%rs90, [%rd54+26];
	setp.lt.u16 	%p27, %rs90, %rs89;
	and.pred  	%p28, %p26, %p27;
	selp.b16 	%rs91, %rs88, 1, %p27;
	max.u16 	%rs92, %rs90, %rs89;
	ld.global.u16 	%rs93, [%rd54+28];
	setp.lt.u16 	%p30, %rs93, %rs92;
	selp.b16 	%rs94, %rs91, 2, %p30;
	max.u16 	%rs95, %rs93, %rs92;
	ld.global.u16 	%rs96, [%rd54+30];
	setp.lt.u16 	%p31, %rs96, %rs95;
	selp.b16 	%rs97, %rs94, 3, %p31;
	max.u16 	%rs98, %rs96, %rs95;
	ld.global.u16 	%rs99, [%rd54+32];
	setp.lt.u16 	%p32, %rs99, %rs98;
	selp.b16 	%rs100, %rs97, 0, %p32;
	max.u16 	%rs101, %rs99, %rs98;
	ld.global.u16 	%rs102, [%rd54+34];
	setp.lt.u16 	%p33, %rs102, %rs101;
	and.pred  	%p34, %p32, %p33;
	selp.b16 	%rs103, %rs100, 1, %p33;
	max.u16 	%rs104, %rs102, %rs101;
	ld.global.u16 	%rs105, [%rd54+36];
	setp.lt.u16 	%p36, %rs105, %rs104;
	selp.b16 	%rs106, %rs103, 2, %p36;
	max.u16 	%rs107, %rs105, %rs104;
	ld.global.u16 	%rs108, [%rd54+38];
	setp.lt.u16 	%p37, %rs108, %rs107;
	selp.b16 	%rs109, %rs106, 3, %p37;
	max.u16 	%rs110, %rs108, %rs107;
	ld.global.u16 	%rs111, [%rd54+40];
	setp.lt.u16 	%p38, %rs111, %rs110;
	selp.b16 	%rs112, %rs109, 0, %p38;
	max.u16 	%rs113, %rs111, %rs110;
	ld.global.u16 	%rs114, [%rd54+42];
	setp.lt.u16 	%p39, %rs114, %rs113;
	and.pred  	%p40, %p38, %p39;
	selp.b16 	%rs115, %rs112, 1, %p39;
	max.u16 	%rs116, %rs114, %rs113;
	ld.global.u16 	%rs117, [%rd54+44];
	setp.lt.u16 	%p42, %rs117, %rs116;
	selp.b16 	%rs118, %rs115, 2, %p42;
	max.u16 	%rs119, %rs117, %rs116;
	ld.global.u16 	%rs120, [%rd54+46];
	setp.lt.u16 	%p43, %rs120, %rs119;
	selp.b16 	%rs121, %rs118, 3, %p43;
	max.u16 	%rs122, %rs120, %rs119;
	ld.global.u16 	%rs123, [%rd54+48];
	setp.lt.u16 	%p44, %rs123, %rs122;
	selp.b16 	%rs124, %rs121, 0, %p44;
	max.u16 	%rs125, %rs123, %rs122;
	ld.global.u16 	%rs126, [%rd54+50];
	setp.lt.u16 	%p45, %rs126, %rs125;
	and.pred  	%p46, %p44, %p45;
	selp.b16 	%rs127, %rs124, 1, %p45;
	max.u16 	%rs128, %rs126, %rs125;
	ld.global.u16 	%rs129, [%rd54+52];
	setp.lt.u16 	%p48, %rs129, %rs128;
	selp.b16 	%rs130, %rs127, 2, %p48;
	max.u16 	%rs131, %rs129, %rs128;
	ld.global.u16 	%rs132, [%rd54+54];
	setp.lt.u16 	%p49, %rs132, %rs131;
	selp.b16 	%rs133, %rs130, 3, %p49;
	max.u16 	%rs134, %rs132, %rs131;
	ld.global.u16 	%rs135, [%rd54+56];
	setp.lt.u16 	%p50, %rs135, %rs134;
	selp.b16 	%rs136, %rs133, 0, %p50;
	max.u16 	%rs137, %rs135, %rs134;
	ld.global.u16 	%rs138, [%rd54+58];
	setp.lt.u16 	%p51, %rs138, %rs137;
	and.pred  	%p52, %p50, %p51;
	selp.b16 	%rs139, %rs136, 1, %p51;
	max.u16 	%rs140, %rs138, %rs137;
	ld.global.u16 	%rs141, [%rd54+60];
	setp.lt.u16 	%p54, %rs141, %rs140;
	selp.b16 	%rs142, %rs139, 2, %p54;
	max.u16 	%rs143, %rs141, %rs140;
	ld.global.u16 	%rs144, [%rd54+62];
	setp.lt.u16 	%p55, %rs144, %rs143;
	selp.b16 	%rs145, %rs142, 3, %p55;
	max.u16 	%rs146, %rs144, %rs143;
	ld.global.u16 	%rs147, [%rd54+64];
	setp.lt.u16 	%p56, %rs147, %rs146;
	selp.b16 	%rs148, %rs145, 0, %p56;
	max.u16 	%rs149, %rs147, %rs146;
	ld.global.u16 	%rs150, [%rd54+66];
	setp.lt.u16 	%p57, %rs150, %rs149;
	and.pred  	%p58, %p56, %p57;
	selp.b16 	%rs151, %rs148, 1, %p57;
	max.u16 	%rs152, %rs150, %rs149;
	ld.global.u16 	%rs153, [%rd54+68];
	setp.lt.u16 	%p60, %rs153, %rs152;
	selp.b16 	%rs154, %rs151, 2, %p60;
	max.u16 	%rs155, %rs153, %rs152;
	ld.global.u16 	%rs156, [%rd54+70];
	setp.lt.u16 	%p61, %rs156, %rs155;
	selp.b16 	%rs157, %rs154, 3, %p61;
	max.u16 	%rs158, %rs156, %rs155;
	ld.global.u16 	%rs159, [%rd54+72];
	setp.lt.u16 	%p62, %rs159, %rs158;
	selp.b16 	%rs160, %rs157, 0, %p62;
	max.u16 	%rs161, %rs159, %rs158;
	ld.global.u16 	%rs162, [%rd54+74];
	setp.lt.u16 	%p63, %rs162, %rs161;
	and.pred  	%p64, %p62, %p63;
	selp.b16 	%rs163, %rs160, 1, %p63;
	max.u16 	%rs164, %rs162, %rs161;
	ld.global.u16 	%rs165, [%rd54+76];
	setp.lt.u16 	%p66, %rs165, %rs164;
	selp.b16 	%rs166, %rs163, 2, %p66;
	max.u16 	%rs167, %rs165, %rs164;
	ld.global.u16 	%rs168, [%rd54+78];
	setp.lt.u16 	%p67, %rs168, %rs167;
	selp.b16 	%rs169, %rs166, 3, %p67;
	max.u16 	%rs170, %rs168, %rs167;
	ld.global.u16 	%rs171, [%rd54+80];
	setp.lt.u16 	%p68, %rs171, %rs170;
	selp.b16 	%rs172, %rs169, 0, %p68;
	max.u16 	%rs173, %rs171, %rs170;
	ld.global.u16 	%rs174, [%rd54+82];
	setp.lt.u16 	%p69, %rs174, %rs173;
	and.pred  	%p70, %p68, %p69;
	selp.b16 	%rs175, %rs172, 1, %p69;
	max.u16 	%rs176, %rs174, %rs173;
	ld.global.u16 	%rs177, [%rd54+84];
	setp.lt.u16 	%p72, %rs177, %rs176;
	selp.b16 	%rs178, %rs175, 2, %p72;
	max.u16 	%rs179, %rs177, %rs176;
	ld.global.u16 	%rs180, [%rd54+86];
	setp.lt.u16 	%p73, %rs180, %rs179;
	selp.b16 	%rs181, %rs178, 3, %p73;
	max.u16 	%rs182, %rs180, %rs179;
	ld.global.u16 	%rs183, [%rd54+88];
	setp.lt.u16 	%p74, %rs183, %rs182;
	selp.b16 	%rs184, %rs181, 0, %p74;
	max.u16 	%rs185, %rs183, %rs182;
	ld.global.u16 	%rs186, [%rd54+90];
	setp.lt.u16 	%p75, %rs186, %rs185;
	and.pred  	%p76, %p74, %p75;
	selp.b16 	%rs187, %rs184, 1, %p75;
	max.u16 	%rs188, %rs186, %rs185;
	ld.global.u16 	%rs189, [%rd54+92];
	setp.lt.u16 	%p78, %rs189, %rs188;
	selp.b16 	%rs190, %rs187, 2, %p78;
	max.u16 	%rs191, %rs189, %rs188;
	ld.global.u16 	%rs192, [%rd54+94];
	setp.lt.u16 	%p79, %rs192, %rs191;
	selp.b16 	%rs193, %rs190, 3, %p79;
	max.u16 	%rs194, %rs192, %rs191;
	ld.global.u16 	%rs195, [%rd54+96];
	setp.lt.u16 	%p80, %rs195, %rs194;
	selp.b16 	%rs196, %rs193, 0, %p80;
	max.u16 	%rs197, %rs195, %rs194;
	ld.global.u16 	%rs198, [%rd54+98];
	setp.lt.u16 	%p81, %rs198, %rs197;
	and.pred  	%p82, %p80, %p81;
	selp.b16 	%rs199, %rs196, 1, %p81;
	max.u16 	%rs200, %rs198, %rs197;
	ld.global.u16 	%rs201, [%rd54+100];
	setp.lt.u16 	%p84, %rs201, %rs200;
	selp.b16 	%rs202, %rs199, 2, %p84;
	max.u16 	%rs203, %rs201, %rs200;
	ld.global.u16 	%rs204, [%rd54+102];
	setp.lt.u16 	%p85, %rs204, %rs203;
	selp.b16 	%rs205, %rs202, 3, %p85;
	max.u16 	%rs206, %rs204, %rs203;
	ld.global.u16 	%rs207, [%rd54+104];
	setp.lt.u16 	%p86, %rs207, %rs206;
	selp.b16 	%rs208, %rs205, 0, %p86;
	max.u16 	%rs209, %rs207, %rs206;
	ld.global.u16 	%rs210, [%rd54+106];
	setp.lt.u16 	%p87, %rs210, %rs209;
	and.pred  	%p88, %p86, %p87;
	selp.b16 	%rs211, %rs208, 1, %p87;
	max.u16 	%rs212, %rs210, %rs209;
	ld.global.u16 	%rs213, [%rd54+108];
	setp.lt.u16 	%p90, %rs213, %rs212;
	selp.b16 	%rs214, %rs211, 2, %p90;
	max.u16 	%rs215, %rs213, %rs212;
	ld.global.u16 	%rs216, [%rd54+110];
	setp.lt.u16 	%p91, %rs216, %rs215;
	selp.b16 	%rs217, %rs214, 3, %p91;
	max.u16 	%rs218, %rs216, %rs215;
	ld.global.u16 	%rs219, [%rd54+112];
	setp.lt.u16 	%p92, %rs219, %rs218;
	selp.b16 	%rs220, %rs217, 0, %p92;
	max.u16 	%rs221, %rs219, %rs218;
	ld.global.u16 	%rs222, [%rd54+114];
	setp.lt.u16 	%p93, %rs222, %rs221;
	and.pred  	%p94, %p92, %p93;
	selp.b16 	%rs223, %rs220, 1, %p93;
	max.u16 	%rs224, %rs222, %rs221;
	ld.global.u16 	%rs225, [%rd54+116];
	setp.lt.u16 	%p96, %rs225, %rs224;
	selp.b16 	%rs226, %rs223, 2, %p96;
	max.u16 	%rs227, %rs225, %rs224;
	ld.global.u16 	%rs228, [%rd54+118];
	setp.lt.u16 	%p97, %rs228, %rs227;
	selp.b16 	%rs229, %rs226, 3, %p97;
	max.u16 	%rs230, %rs228, %rs227;
	ld.global.u16 	%rs231, [%rd54+120];
	setp.lt.u16 	%p98, %rs231, %rs230;
	selp.b16 	%rs232, %rs229, 0, %p98;
	max.u16 	%rs233, %rs231, %rs230;
	ld.global.u16 	%rs234, [%rd54+122];
	setp.lt.u16 	%p99, %rs234, %rs233;
	and.pred  	%p100, %p98, %p99;
	selp.b16 	%rs235, %rs232, 1, %p99;
	max.u16 	%rs236, %rs234, %rs233;
	ld.global.u16 	%rs237, [%rd54+124];
	setp.lt.u16 	%p102, %rs237, %rs236;
	selp.b16 	%rs238, %rs235, 2, %p102;
	max.u16 	%rs239, %rs237, %rs236;
	ld.global.u16 	%rs240, [%rd54+126];
	setp.lt.u16 	%p103, %rs240, %rs239;
	selp.b16 	%rs241, %rs238, 3, %p103;
	max.u16 	%rs242, %rs240, %rs239;
	ld.global.u16 	%rs243, [%rd54+128];
	setp.lt.u16 	%p104, %rs243, %rs242;
	selp.b16 	%rs244, %rs241, 0, %p104;
	max.u16 	%rs245, %rs243, %rs242;
	ld.global.u16 	%rs246, [%rd54+130];
	setp.lt.u16 	%p105, %rs246, %rs245;
	and.pred  	%p106, %p104, %p105;
	selp.b16 	%rs247, %rs244, 1, %p105;
	max.u16 	%rs248, %rs246, %rs245;
	ld.global.u16 	%rs249, [%rd54+132];
	setp.lt.u16 	%p108, %rs249, %rs248;
	selp.b16 	%rs250, %rs247, 2, %p108;
	max.u16 	%rs251, %rs249, %rs248;
	ld.global.u16 	%rs252, [%rd54+134];
	setp.lt.u16 	%p109, %rs252, %rs251;
	selp.b16 	%rs253, %rs250, 3, %p109;
	max.u16 	%rs254, %rs252, %rs251;
	ld.global.u16 	%rs255, [%rd54+136];
	setp.lt.u16 	%p110, %rs255, %rs254;
	selp.b16 	%rs256, %rs253, 0, %p110;
	max.u16 	%rs257, %rs255, %rs254;
	ld.global.u16 	%rs258, [%rd54+138];
	setp.lt.u16 	%p111, %rs258, %rs257;
	and.pred  	%p112, %p110, %p111;
	selp.b16 	%rs259, %rs256, 1, %p111;
	max.u16 	%rs260, %rs258, %rs257;
	ld.global.u16 	%rs261, [%rd54+140];
	setp.lt.u16 	%p114, %rs261, %rs260;
	selp.b16 	%rs262, %rs259, 2, %p114;
	max.u16 	%rs263, %rs261, %rs260;
	ld.global.u16 	%rs264, [%rd54+142];
	setp.lt.u16 	%p115, %rs264, %rs263;
	selp.b16 	%rs265, %rs262, 3, %p115;
	max.u16 	%rs266, %rs264, %rs263;
	ld.global.u16 	%rs267, [%rd54+144];
	setp.lt.u16 	%p116, %rs267, %rs266;
	selp.b16 	%rs268, %rs265, 0, %p116;
	max.u16 	%rs269, %rs267, %rs266;
	ld.global.u16 	%rs270, [%rd54+146];
	setp.lt.u16 	%p117, %rs270, %rs269;
	and.pred  	%p118, %p116, %p117;
	selp.b16 	%rs271, %rs268, 1, %p117;
	max.u16 	%rs272, %rs270, %rs269;
	ld.global.u16 	%rs273, [%rd54+148];
	setp.lt.u16 	%p120, %rs273, %rs272;
	selp.b16 	%rs274, %rs271, 2, %p120;
	max.u16 	%rs275, %rs273, %rs272;
	ld.global.u16 	%rs276, [%rd54+150];
	setp.lt.u16 	%p121, %rs276, %rs275;
	selp.b16 	%rs277, %rs274, 3, %p121;
	max.u16 	%rs278, %rs276, %rs275;
	ld.global.u16 	%rs279, [%rd54+152];
	setp.lt.u16 	%p122, %rs279, %rs278;
	selp.b16 	%rs280, %rs277, 0, %p122;
	max.u16 	%rs281, %rs279, %rs278;
	ld.global.u16 	%rs282, [%rd54+154];
	setp.lt.u16 	%p123, %rs282, %rs281;
	and.pred  	%p124, %p122, %p123;
	selp.b16 	%rs283, %rs280, 1, %p123;
	max.u16 	%rs284, %rs282, %rs281;
	ld.global.u16 	%rs285, [%rd54+156];
	setp.lt.u16 	%p126, %rs285, %rs284;
	selp.b16 	%rs286, %rs283, 2, %p126;
	max.u16 	%rs287, %rs285, %rs284;
	ld.global.u16 	%rs288, [%rd54+158];
	setp.lt.u16 	%p127, %rs288, %rs287;
	selp.b16 	%rs289, %rs286, 3, %p127;
	max.u16 	%rs290, %rs288, %rs287;
	ld.global.u16 	%rs291, [%rd54+160];
	setp.lt.u16 	%p128, %rs291, %rs290;
	selp.b16 	%rs292, %rs289, 0, %p128;
	max.u16 	%rs293, %rs291, %rs290;
	ld.global.u16 	%rs294, [%rd54+162];
	setp.lt.u16 	%p129, %rs294, %rs293;
	and.pred  	%p130, %p128, %p129;
	selp.b16 	%rs295, %rs292, 1, %p129;
	max.u16 	%rs296, %rs294, %rs293;
	ld.global.u16 	%rs297, [%rd54+164];
	setp.lt.u16 	%p132, %rs297, %rs296;
	selp.b16 	%rs298, %rs295, 2, %p132;
	max.u16 	%rs299, %rs297, %rs296;
	ld.global.u16 	%rs300, [%rd54+166];
	setp.lt.u16 	%p133, %rs300, %rs299;
	selp.b16 	%rs301, %rs298, 3, %p133;
	max.u16 	%rs302, %rs300, %rs299;
	ld.global.u16 	%rs303, [%rd54+168];
	setp.lt.u16 	%p134, %rs303, %rs302;
	selp.b16 	%rs304, %rs301, 0, %p134;
	max.u16 	%rs305, %rs303, %rs302;
	ld.global.u16 	%rs306, [%rd54+170];
	setp.lt.u16 	%p135, %rs306, %rs305;
	and.pred  	%p136, %p134, %p135;
	selp.b16 	%rs307, %rs304, 1, %p135;
	max.u16 	%rs308, %rs306, %rs305;
	ld.global.u16 	%rs309, [%rd54+172];
	setp.lt.u16 	%p138, %rs309, %rs308;
	selp.b16 	%rs310, %rs307, 2, %p138;
	max.u16 	%rs311, %rs309, %rs308;
	ld.global.u16 	%rs312, [%rd54+174];
	setp.lt.u16 	%p139, %rs312, %rs311;
	selp.b16 	%rs313, %rs310, 3, %p139;
	max.u16 	%rs314, %rs312, %rs311;
	ld.global.u16 	%rs315, [%rd54+176];
	setp.lt.u16 	%p140, %rs315, %rs314;
	selp.b16 	%rs316, %rs313, 0, %p140;
	max.u16 	%rs317, %rs315, %rs314;
	ld.global.u16 	%rs318, [%rd54+178];
	setp.lt.u16 	%p141, %rs318, %rs317;
	and.pred  	%p142, %p140, %p141;
	selp.b16 	%rs319, %rs316, 1, %p141;
	max.u16 	%rs320, %rs318, %rs317;
	ld.global.u16 	%rs321, [%rd54+180];
	setp.lt.u16 	%p144, %rs321, %rs320;
	selp.b16 	%rs322, %rs319, 2, %p144;
	max.u16 	%rs323, %rs321, %rs320;
	ld.global.u16 	%rs324, [%rd54+182];
	setp.lt.u16 	%p145, %rs324, %rs323;
	selp.b16 	%rs325, %rs322, 3, %p145;
	max.u16 	%rs326, %rs324, %rs323;
	ld.global.u16 	%rs327, [%rd54+184];
	setp.lt.u16 	%p146, %rs327, %rs326;
	selp.b16 	%rs328, %rs325, 0, %p146;
	max.u16 	%rs329, %rs327, %rs326;
	ld.global.u16 	%rs330, [%rd54+186];
	setp.lt.u16 	%p147, %rs330, %rs329;
	and.pred  	%p148, %p146, %p147;
	selp.b16 	%rs331, %rs328, 1, %p147;
	max.u16 	%rs332, %rs330, %rs329;
	ld.global.u16 	%rs333, [%rd54+188];
	setp.lt.u16 	%p150, %rs333, %rs332;
	selp.b16 	%rs334, %rs331, 2, %p150;
	max.u16 	%rs335, %rs333, %rs332;
	ld.global.u16 	%rs336, [%rd54+190];
	setp.lt.u16 	%p151, %rs336, %rs335;
	selp.b16 	%rs337, %rs334, 3, %p151;
	max.u16 	%rs338, %rs336, %rs335;
	ld.global.u16 	%rs339, [%rd54+192];
	setp.lt.u16 	%p152, %rs339, %rs338;
	selp.b16 	%rs340, %rs337, 0, %p152;
	max.u16 	%rs341, %rs339, %rs338;
	ld.global.u16 	%rs342, [%rd54+194];
	setp.lt.u16 	%p153, %rs342, %rs341;
	and.pred  	%p154, %p152, %p153;
	selp.b16 	%rs343, %rs340, 1, %p153;
	max.u16 	%rs344, %rs342, %rs341;
	ld.global.u16 	%rs345, [%rd54+196];
	setp.lt.u16 	%p156, %rs345, %rs344;
	selp.b16 	%rs346, %rs343, 2, %p156;
	max.u16 	%rs347, %rs345, %rs344;
	ld.global.u16 	%rs348, [%rd54+198];
	setp.lt.u16 	%p157, %rs348, %rs347;
	selp.b16 	%rs349, %rs346, 3, %p157;
	max.u16 	%rs350, %rs348, %rs347;
	ld.global.u16 	%rs351, [%rd54+200];
	setp.lt.u16 	%p158, %rs351, %rs350;
	selp.b16 	%rs352, %rs349, 0, %p158;
	max.u16 	%rs353, %rs351, %rs350;
	ld.global.u16 	%rs354, [%rd54+202];
	setp.lt.u16 	%p159, %rs354, %rs353;
	and.pred  	%p160, %p158, %p159;
	selp.b16 	%rs355, %rs352, 1, %p159;
	max.u16 	%rs356, %rs354, %rs353;
	ld.global.u16 	%rs357, [%rd54+204];
	setp.lt.u16 	%p162, %rs357, %rs356;
	selp.b16 	%rs358, %rs355, 2, %p162;
	max.u16 	%rs359, %rs357, %rs356;
	ld.global.u16 	%rs360, [%rd54+206];
	setp.lt.u16 	%p163, %rs360, %rs359;
	selp.b16 	%rs361, %rs358, 3, %p163;
	max.u16 	%rs362, %rs360, %rs359;
	ld.global.u16 	%rs363, [%rd54+208];
	setp.lt.u16 	%p164, %rs363, %rs362;
	selp.b16 	%rs364, %rs361, 0, %p164;
	max.u16 	%rs365, %rs363, %rs362;
	ld.global.u16 	%rs366, [%rd54+210];
	setp.lt.u16 	%p165, %rs366, %rs365;
	and.pred  	%p166, %p164, %p165;
	selp.b16 	%rs367, %rs364, 1, %p165;
	max.u16 	%rs368, %rs366, %rs365;
	ld.global.u16 	%rs369, [%rd54+212];
	setp.lt.u16 	%p168, %rs369, %rs368;
	selp.b16 	%rs370, %rs367, 2, %p168;
	max.u16 	%rs371, %rs369, %rs368;
	ld.global.u16 	%rs372, [%rd54+214];
	setp.lt.u16 	%p169, %rs372, %rs371;
	selp.b16 	%rs373, %rs370, 3, %p169;
	max.u16 	%rs374, %rs372, %rs371;
	ld.global.u16 	%rs375, [%rd54+216];
	setp.lt.u16 	%p170, %rs375, %rs374;
	selp.b16 	%rs376, %rs373, 0, %p170;
	max.u16 	%rs377, %rs375, %rs374;
	ld.global.u16 	%rs378, [%rd54+218];
	setp.lt.u16 	%p171, %rs378, %rs377;
	and.pred  	%p172, %p170, %p171;
	selp.b16 	%rs379, %rs376, 1, %p171;
	max.u16 	%rs380, %rs378, %rs377;
	ld.global.u16 	%rs381, [%rd54+220];
	setp.lt.u16 	%p174, %rs381, %rs380;
	selp.b16 	%rs382, %rs379, 2, %p174;
	max.u16 	%rs383, %rs381, %rs380;
	ld.global.u16 	%rs384, [%rd54+222];
	setp.lt.u16 	%p175, %rs384, %rs383;
	selp.b16 	%rs385, %rs382, 3, %p175;
	max.u16 	%rs386, %rs384, %rs383;
	ld.global.u16 	%rs387, [%rd54+224];
	setp.lt.u16 	%p176, %rs387, %rs386;
	selp.b16 	%rs388, %rs385, 0, %p176;
	max.u16 	%rs389, %rs387, %rs386;
	ld.global.u16 	%rs390, [%rd54+226];
	setp.lt.u16 	%p177, %rs390, %rs389;
	and.pred  	%p178, %p176, %p177;
	selp.b16 	%rs391, %rs388, 1, %p177;
	max.u16 	%rs392, %rs390, %rs389;
	ld.global.u16 	%rs393, [%rd54+228];
	setp.lt.u16 	%p180, %rs393, %rs392;
	selp.b16 	%rs394, %rs391, 2, %p180;
	max.u16 	%rs395, %rs393, %rs392;
	ld.global.u16 	%rs396, [%rd54+230];
	setp.lt.u16 	%p181, %rs396, %rs395;
	selp.b16 	%rs397, %rs394, 3, %p181;
	max.u16 	%rs398, %rs396, %rs395;
	ld.global.u16 	%rs399, [%rd54+232];
	setp.lt.u16 	%p182, %rs399, %rs398;
	selp.b16 	%rs400, %rs397, 0, %p182;
	max.u16 	%rs401, %rs399, %rs398;
	ld.global.u16 	%rs402, [%rd54+234];
	setp.lt.u16 	%p183, %rs402, %rs401;
	and.pred  	%p184, %p182, %p183;
	selp.b16 	%rs403, %rs400, 1, %p183;
	max.u16 	%rs404, %rs402, %rs401;
	ld.global.u16 	%rs405, [%rd54+236];
	setp.lt.u16 	%p186, %rs405, %rs404;
	selp.b16 	%rs406, %rs403, 2, %p186;
	max.u16 	%rs407, %rs405, %rs404;
	ld.global.u16 	%rs408, [%rd54+238];
	setp.lt.u16 	%p187, %rs408, %rs407;
	selp.b16 	%rs409, %rs406, 3, %p187;
	max.u16 	%rs410, %rs408, %rs407;
	ld.global.u16 	%rs411, [%rd54+240];
	setp.lt.u16 	%p188, %rs411, %rs410;
	selp.b16 	%rs412, %rs409, 0, %p188;
	max.u16 	%rs413, %rs411, %rs410;
	ld.global.u16 	%rs414, [%rd54+242];
	setp.lt.u16 	%p189, %rs414, %rs413;
	and.pred  	%p190, %p188, %p189;
	selp.b16 	%rs415, %rs412, 1, %p189;
	max.u16 	%rs416, %rs414, %rs413;
	ld.global.u16 	%rs417, [%rd54+244];
	setp.lt.u16 	%p192, %rs417, %rs416;
	selp.b16 	%rs418, %rs415, 2, %p192;
	max.u16 	%rs419, %rs417, %rs416;
	ld.global.u16 	%rs420, [%rd54+246];
	setp.lt.u16 	%p193, %rs420, %rs419;
	selp.b16 	%rs421, %rs418, 3, %p193;
	max.u16 	%rs422, %rs420, %rs419;
	ld.global.u16 	%rs423, [%rd54+248];
	setp.lt.u16 	%p194, %rs423, %rs422;
	selp.b16 	%rs424, %rs421, 0, %p194;
	max.u16 	%rs425, %rs423, %rs422;
	ld.global.u16 	%rs426, [%rd54+250];
	setp.lt.u16 	%p195, %rs426, %rs425;
	and.pred  	%p196, %p194, %p195;
	selp.b16 	%rs427, %rs424, 1, %p195;
	max.u16 	%rs428, %rs426, %rs425;
	ld.global.u16 	%rs429, [%rd54+252];
	setp.lt.u16 	%p198, %rs429, %rs428;
	selp.b16 	%rs430, %rs427, 2, %p198;
	max.u16 	%rs431, %rs429, %rs428;
	ld.global.u16 	%rs432, [%rd54+254];
	setp.lt.u16 	%p199, %rs432, %rs431;
	selp.b16 	%rs433, %rs430, 3, %p199;
	max.u16 	%rs434, %rs432, %rs431;
	ld.global.u16 	%rs435, [%rd54+256];
	setp.lt.u16 	%p200, %rs435, %rs434;
	selp.b16 	%rs436, %rs433, 0, %p200;
	max.u16 	%rs437, %rs435, %rs434;
	ld.global.u16 	%rs438, [%rd54+258];
	setp.lt.u16 	%p201, %rs438, %rs437;
	and.pred  	%p202, %p200, %p201;
	selp.b16 	%rs439, %rs436, 1, %p201;
	max.u16 	%rs440, %rs438, %rs437;
	ld.global.u16 	%rs441, [%rd54+260];
	setp.lt.u16 	%p204, %rs441, %rs440;
	selp.b16 	%rs442, %rs439, 2, %p204;
	max.u16 	%rs443, %rs441, %rs440;
	ld.global.u16 	%rs444, [%rd54+262];
	setp.lt.u16 	%p205, %rs444, %rs443;
	selp.b16 	%rs445, %rs442, 3, %p205;
	max.u16 	%rs446, %rs444, %rs443;
	ld.global.u16 	%rs447, [%rd54+264];
	setp.lt.u16 	%p206, %rs447, %rs446;
	selp.b16 	%rs448, %rs445, 0, %p206;
	max.u16 	%rs449, %rs447, %rs446;
	ld.global.u16 	%rs450, [%rd54+266];
	setp.lt.u16 	%p207, %rs450, %rs449;
	and.pred  	%p208, %p206, %p207;
	selp.b16 	%rs451, %rs448, 1, %p207;
	max.u16 	%rs452, %rs450, %rs449;
	ld.global.u16 	%rs453, [%rd54+268];
	setp.lt.u16 	%p210, %rs453, %rs452;
	selp.b16 	%rs454, %rs451, 2, %p210;
	max.u16 	%rs455, %rs453, %rs452;
	ld.global.u16 	%rs456, [%rd54+270];
	setp.lt.u16 	%p211, %rs456, %rs455;
	selp.b16 	%rs457, %rs454, 3, %p211;
	max.u16 	%rs458, %rs456, %rs455;
	ld.global.u16 	%rs459, [%rd54+272];
	setp.lt.u16 	%p212, %rs459, %rs458;
	selp.b16 	%rs460, %rs457, 0, %p212;
	max.u16 	%rs461, %rs459, %rs458;
	ld.global.u16 	%rs462, [%rd54+274];
	setp.lt.u16 	%p213, %rs462, %rs461;
	selp.b16 	%rs463, %rs460, 1, %p213;
	max.u16 	%rs464, %rs462, %rs461;
	ld.global.u16 	%rs465, [%rd54+276];
	setp.lt.u16 	%p214, %rs465, %rs464;
	selp.b16 	%rs466, %rs463, 2, %p214;
	max.u16 	%rs467, %rs465, %rs464;
	ld.global.u16 	%rs468, [%rd54+278];
	setp.lt.u16 	%p215, %rs468, %rs467;
	selp.b16 	%rs5, %rs466, 3, %p215;
	selp.u64 	%rd55, 1, 0, %p19;
	selp.b64 	%rd56, %rd55, 2, %p22;
	selp.b64 	%rd57, %rd56, 2, %p25;
	selp.b64 	%rd58, %rd57, 2, %p24;
	selp.b64 	%rd59, %rd58, 3, %p28;
	selp.b64 	%rd60, %rd59, 3, %p31;
	selp.b64 	%rd61, %rd60, 3, %p30;
	selp.b64 	%rd62, %rd61, 4, %p34;
	selp.b64 	%rd63, %rd62, 4, %p37;
	selp.b64 	%rd64, %rd63, 4, %p36;
	selp.b64 	%rd65, %rd64, 5, %p40;
	selp.b64 	%rd66, %rd65, 5, %p43;
	selp.b64 	%rd67, %rd66, 5, %p42;
	selp.b64 	%rd68, %rd67, 6, %p46;
	selp.b64 	%rd69, %rd68, 6, %p49;
	selp.b64 	%rd70, %rd69, 6, %p48;
	selp.b64 	%rd71, %rd70, 7, %p52;
	selp.b64 	%rd72, %rd71, 7, %p55;
	selp.b64 	%rd73, %rd72, 7, %p54;
	selp.b64 	%rd74, %rd73, 8, %p58;
	selp.b64 	%rd75, %rd74, 8, %p61;
	selp.b64 	%rd76, %rd75, 8, %p60;
	selp.b64 	%rd77, %rd76, 9, %p64;
	selp.b64 	%rd78, %rd77, 9, %p67;
	selp.b64 	%rd79, %rd78, 9, %p66;
	selp.b64 	%rd80, %rd79, 10, %p70;
	selp.b64 	%rd81, %rd80, 10, %p73;
	selp.b64 	%rd82, %rd81, 10, %p72;
	selp.b64 	%rd83, %rd82, 11, %p76;
	selp.b64 	%rd84, %rd83, 11, %p79;
	selp.b64 	%rd85, %rd84, 11, %p78;
	selp.b64 	%rd86, %rd85, 12, %p82;
	selp.b64 	%rd87, %rd86, 12, %p85;
	selp.b64 	%rd88, %rd87, 12, %p84;
	selp.b64 	%rd89, %rd88, 13, %p88;
	selp.b64 	%rd90, %rd89, 13, %p91;
	selp.b64 	%rd91, %rd90, 13, %p90;
	selp.b64 	%rd92, %rd91, 14, %p94;
	selp.b64 	%rd93, %rd92, 14, %p97;
	selp.b64 	%rd94, %rd93, 14, %p96;
	selp.b64 	%rd95, %rd94, 15, %p100;
	selp.b64 	%rd96, %rd95, 15, %p103;
	selp.b64 	%rd97, %rd96, 15, %p102;
	selp.b64 	%rd98, %rd97, 16, %p106;
	selp.b64 	%rd99, %rd98, 16, %p109;
	selp.b64 	%rd100, %rd99, 16, %p108;
	selp.b64 	%rd101, %rd100, 17, %p112;
	selp.b64 	%rd102, %rd101, 17, %p115;
	selp.b64 	%rd103, %rd102, 17, %p114;
	selp.b64 	%rd104, %rd103, 18, %p118;
	selp.b64 	%rd105, %rd104, 18, %p121;
	selp.b64 	%rd106, %rd105, 18, %p120;
	selp.b64 	%rd107, %rd106, 19, %p124;
	selp.b64 	%rd108, %rd107, 19, %p127;
	selp.b64 	%rd109, %rd108, 19, %p126;
	selp.b64 	%rd110, %rd109, 20, %p130;
	selp.b64 	%rd111, %rd110, 20, %p133;
	selp.b64 	%rd112, %rd111, 20, %p132;
	selp.b64 	%rd113, %rd112, 21, %p136;
	selp.b64 	%rd114, %rd113, 21, %p139;
	selp.b64 	%rd115, %rd114, 21, %p138;
	selp.b64 	%rd116, %rd115, 22, %p142;
	selp.b64 	%rd117, %rd116, 22, %p145;
	selp.b64 	%rd118, %rd117, 22, %p144;
	selp.b64 	%rd119, %rd118, 23, %p148;
	selp.b64 	%rd120, %rd119, 23, %p151;
	selp.b64 	%rd121, %rd120, 23, %p150;
	selp.b64 	%rd122, %rd121, 24, %p154;
	selp.b64 	%rd123, %rd122, 24, %p157;
	selp.b64 	%rd124, %rd123, 24, %p156;
	selp.b64 	%rd125, %rd124, 25, %p160;
	selp.b64 	%rd126, %rd125, 25, %p163;
	selp.b64 	%rd127, %rd126, 25, %p162;
	selp.b64 	%rd128, %rd127, 26, %p166;
	selp.b64 	%rd129, %rd128, 26, %p169;
	selp.b64 	%rd130, %rd129, 26, %p168;
	selp.b64 	%rd131, %rd130, 27, %p172;
	selp.b64 	%rd132, %rd131, 27, %p175;
	selp.b64 	%rd133, %rd132, 27, %p174;
	selp.b64 	%rd134, %rd133, 28, %p178;
	selp.b64 	%rd135, %rd134, 28, %p181;
	selp.b64 	%rd136, %rd135, 28, %p180;
	selp.b64 	%rd137, %rd136, 29, %p184;
	selp.b64 	%rd138, %rd137, 29, %p187;
	selp.b64 	%rd139, %rd138, 29, %p186;
	selp.b64 	%rd140, %rd139, 30, %p190;
	selp.b64 	%rd141, %rd140, 30, %p193;
	selp.b64 	%rd142, %rd141, 30, %p192;
	selp.b64 	%rd143, %rd142, 31, %p196;
	selp.b64 	%rd144, %rd143, 31, %p199;
	selp.b64 	%rd145, %rd144, 31, %p198;
	selp.b64 	%rd146, %rd145, 32, %p202;
	selp.b64 	%rd147, %rd146, 32, %p205;
	selp.b64 	%rd148, %rd147, 32, %p204;
	selp.b64 	%rd149, %rd148, 33, %p208;
	selp.b64 	%rd150, %rd149, 33, %p211;
	selp.b64 	%rd151, %rd150, 33, %p210;
	selp.b64 	%rd152, %rd151, 34, %p215;
	selp.b64 	%rd153, %rd152, 34, %p214;
	selp.b64 	%rd154, %rd153, 34, %p213;
	selp.b64 	%rd7, %rd154, 34, %p212;
	shl.b64 	%rd155, %rd7, 3;
	add.s64 	%rd156, %rd54, %rd155;
	cvt.u32.u16 	%r42, %rs5;
	mul.wide.u32 	%rd157, %r42, 2;
	add.s64 	%rd158, %rd156, %rd157;
	ld.global.u16 	%rs469, [%rd158];
	setp.eq.s16 	%p216, %rs469, 0;
	@%p216 bra 	$L__BB1_56;
	mov.b16 	%rs499, 0;
$L__BB1_8:
	cvt.u64.u16 	%rd159, %rs499;
	add.s64 	%rd160, %rd2, %rd159;
	ld.local.u8 	%rs471, [%rd160];
	add.s64 	%rd161, %rd3, %rd159;
	st.local.u8 	[%rd161], %rs471;
	add.s16 	%rs7, %rs499, 1;
	setp.ne.s16 	%p217, %rs471, 0;
	setp.lt.u16 	%p218, %rs499, 34;
	and.pred  	%p219, %p218, %p217;
	mov.u16 	%rs499, %rs7;
	@%p219 bra 	$L__BB1_8;
	mov.b16 	%rs502, 0;
	st.local.u8 	[%rd3+35], %rs502;
	add.s32 	%r45, %r44, %r42;
	ld.shared.u8 	%rs475, [%r45];
	add.s64 	%rd162, %rd3, %rd7;
	st.local.u8 	[%rd162], %rs475;
	mov.b16 	%rs503, 1;
	mov.u16 	%rs504, %rs502;
$L__BB1_10:
	cvt.u64.u16 	%rd163, %rs504;
	add.s64 	%rd9, %rd3, %rd163;
	ld.local.u8 	%rd164, [%rd9];
	setp.eq.s64 	%p220, %rd164, 0;
	and.b64  	%rd165, %rd270, -256;
	or.b64  	%rd270, %rd165, %rd164;
	@%p220 bra 	$L__BB1_20;
	ld.local.u8 	%r46, [%rd9+1];
	setp.eq.s32 	%p221, %r46, 0;
	mul.wide.u32 	%rd166, %r46, 256;
	and.b64  	%rd167, %rd270, -65281;
	or.b64  	%rd270, %rd167, %rd166;
	@%p221 bra 	$L__BB1_20;
	ld.local.u8 	%r47, [%rd9+2];
	setp.eq.s32 	%p222, %r47, 0;
	mul.wide.u32 	%rd168, %r47, 65536;
	and.b64  	%rd169, %rd270, -16711681;
	or.b64  	%rd270, %rd169, %rd168;
	@%p222 bra 	$L__BB1_20;
	ld.local.u8 	%r48, [%rd9+3];
	setp.eq.s32 	%p223, %r48, 0;
	mul.wide.u32 	%rd170, %r48, 16777216;
	and.b64  	%rd171, %rd270, -4278190081;
	or.b64  	%rd270, %rd171, %rd170;
	@%p223 bra 	$L__BB1_20;
	ld.local.u8 	%rd172, [%rd9+4];
	setp.eq.s64 	%p224, %rd172, 0;
	shl.b64 	%rd173, %rd172, 32;
	and.b64  	%rd174, %rd270, -1095216660481;
	or.b64  	%rd270, %rd174, %rd173;
	@%p224 bra 	$L__BB1_20;
	ld.local.u8 	%rd175, [%rd9+5];
	setp.eq.s64 	%p225, %rd175, 0;
	shl.b64 	%rd176, %rd175, 40;
	and.b64  	%rd177, %rd270, -280375465082881;
	or.b64  	%rd270, %rd177, %rd176;
	@%p225 bra 	$L__BB1_20;
	ld.local.u8 	%rd178, [%rd9+6];
	setp.eq.s64 	%p226, %rd178, 0;
	shl.b64 	%rd179, %rd178, 48;
	and.b64  	%rd180, %rd270, -71776119061217281;
	or.b64  	%rd270, %rd180, %rd179;
	@%p226 bra 	$L__BB1_20;
	ld.local.u8 	%rs476, [%rd9+7];
	cvt.u64.u16 	%rd181, %rs476;
	shl.b64 	%rd182, %rd181, 56;
	and.b64  	%rd183, %rd270, 72057594037927935;
	or.b64  	%rd270, %rd183, %rd182;
	setp.eq.s16 	%p227, %rs476, 0;
	@%p227 bra 	$L__BB1_20;
	ld.local.u8 	%rs13, [%rd9+8];
	setp.eq.s16 	%p228, %rs13, 0;
	mov.b16 	%rs506, 0;
	@%p228 bra 	$L__BB1_20;
	ld.local.u8 	%rs523, [%rd9+9];
	mov.u16 	%rs506, %rs13;
$L__BB1_20:
	cvt.u32.u16 	%r51, %rs523;
	and.b32  	%r52, %r51, 255;
	mul.wide.u32 	%rd184, %r52, 256;
	cvt.u64.u16 	%rd185, %rs506;
	and.b64  	%rd186, %rd185, 255;
	or.b64  	%rd19, %rd184, %rd186;
	mul.lo.s64 	%rd187, %rd270, -4132994306676758123;
	shr.u64 	%rd188, %rd187, 47;
	xor.b64  	%rd189, %rd188, %rd187;
	mul.lo.s64 	%rd20, %rd189, -4132994306676758123;
	mov.b32 	%r74, 0;
	mov.u32 	%r73, hashseeds;
$L__BB1_21:
	ld.shared.u32 	%rd190, [%r73];
	xor.b64  	%rd191, %rd20, %rd190;
	xor.b64  	%rd192, %rd191, -4436454919348477998;
	mul.lo.s64 	%rd193, %rd192, -4132994306676758123;
	xor.b64  	%rd194, %rd19, %rd193;
	mul.lo.s64 	%rd195, %rd194, -4132994306676758123;
	shr.u64 	%rd196, %rd195, 47;
	xor.b64  	%rd197, %rd196, %rd195;
	mul.lo.s64 	%rd198, %rd197, -4132994306676758123;
	shr.u64 	%rd199, %rd198, 47;
	xor.b64  	%rd200, %rd199, %rd198;
	rem.u64 	%rd201, %rd200, %rd4;
	shl.b64 	%rd202, %rd201, 3;
	add.s64 	%rd203, %rd1, %rd202;
	ld.global.u64 	%rd204, [%rd203];
	cvt.u32.u64 	%r53, %rd200;
	and.b32  	%r54, %r53, 63;
	shr.u64 	%rd205, %rd204, %r54;
	cvt.u32.u64 	%r55, %rd205;
	and.b32  	%r8, %r55, 1;
	add.s32 	%r9, %r74, 1;
	setp.lt.u32 	%p229, %r74, 7;
	and.b64  	%rd207, %rd205, 1;
	setp.eq.b64 	%p230, %rd207, 1;
	and.pred  	%p231, %p229, %p230;
	add.s32 	%r73, %r73, 4;
	mov.u32 	%r74, %r9;
	@%p231 bra 	$L__BB1_21;
	setp.eq.s32 	%p232, %r8, 0;
	selp.b16 	%rs503, 0, %rs503, %p232;
	selp.b16 	%rs502, %rs502, 1, %p232;
	add.s16 	%rs504, %rs504, 1;
	setp.ne.s16 	%p233, %rs504, 26;
	@%p233 bra 	$L__BB1_10;
	and.b16  	%rs478, %rs503, 255;
	setp.eq.s16 	%p234, %rs478, 0;
	@%p234 bra 	$L__BB1_26;
	mov.b16 	%rs507, 0;
$L__BB1_25:
	cvt.u64.u16 	%rd208, %rs507;
	add.s64 	%rd209, %rd3, %rd208;
	ld.local.u8 	%rs480, [%rd209];
	add.s64 	%rd210, %rd6, %rd208;
	st.global.u8 	[%rd210], %rs480;
	add.s16 	%rs21, %rs507, 1;
	setp.ne.s16 	%p235, %rs480, 0;
	setp.lt.u16 	%p236, %rs507, 34;
	and.pred  	%p237, %p236, %p235;
	mov.u16 	%rs507, %rs21;
	@%p237 bra 	$L__BB1_25;
	bra.uni 	$L__BB1_56;
$L__BB1_26:
	and.b16  	%rs481, %rs502, 255;
	setp.eq.s16 	%p238, %rs481, 0;
	@%p238 bra 	$L__BB1_55;
	mov.b16 	%rs510, 34;
	mov.b32 	%r76, 35;
	mov.b32 	%r75, 0;
	mov.u32 	%r79, %r75;
$L__BB1_28:
	setp.gt.u32 	%p239, %r75, 23;
	@%p239 bra 	$L__BB1_54;
	cvt.u64.u32 	%rd22, %r75;
	mov.u32 	%r78, %r76;
	mov.u16 	%rs513, %rs510;
$L__BB1_30:
	mov.b16 	%rs514, 0;
$L__BB1_31:
	cvt.u64.u16 	%rd211, %rs514;
	add.s64 	%rd212, %rd22, %rd211;
	add.s64 	%rd213, %rd2, %rd212;
	ld.local.u8 	%rs484, [%rd213];
	add.s64 	%rd214, %rd3, %rd211;
	st.local.u8 	[%rd214], %rs484;
	setp.ne.s16 	%p240, %rs514, %rs513;
	add.s16 	%rs514, %rs514, 1;
	setp.ne.s16 	%p241, %rs484, 0;
	and.pred  	%p242, %p240, %p241;
	@%p242 bra 	$L__BB1_31;
	cvt.u64.u32 	%rd24, %r78;
	add.s64 	%rd215, %rd3, %rd24;
	mov.b16 	%rs517, 0;
	st.local.u8 	[%rd215], %rs517;
	add.s32 	%r16, %r78, -9;
	mov.pred 	%p266, 0;
$L__BB1_33:
	cvt.u64.u16 	%rd216, %rs517;
	add.s64 	%rd26, %rd2, %rd216;
	ld.local.u8 	%rd217, [%rd26];
	setp.eq.s64 	%p244, %rd217, 0;
	and.b64  	%rd218, %rd270, -256;
	or.b64  	%rd270, %rd218, %rd217;
	@%p244 bra 	$L__BB1_43;
	ld.local.u8 	%r58, [%rd26+1];
	setp.eq.s32 	%p245, %r58, 0;
	mul.wide.u32 	%rd219, %r58, 256;
	and.b64  	%rd220, %rd270, -65281;
	or.b64  	%rd270, %rd220, %rd219;
	@%p245 bra 	$L__BB1_43;
	ld.local.u8 	%r59, [%rd26+2];
	setp.eq.s32 	%p246, %r59, 0;
	mul.wide.u32 	%rd221, %r59, 65536;
	and.b64  	%rd222, %rd270, -16711681;
	or.b64  	%rd270, %rd222, %rd221;
	@%p246 bra 	$L__BB1_43;
	ld.local.u8 	%r60, [%rd26+3];
	setp.eq.s32 	%p247, %r60, 0;
	mul.wide.u32 	%rd223, %r60, 16777216;
	and.b64  	%rd224, %rd270, -4278190081;
	or.b64  	%rd270, %rd224, %rd223;
	@%p247 bra 	$L__BB1_43;
	ld.local.u8 	%rd225, [%rd26+4];
	setp.eq.s64 	%p248, %rd225, 0;
	shl.b64 	%rd226, %rd225, 32;
	and.b64  	%rd227, %rd270, -1095216660481;
	or.b64  	%rd270, %rd227, %rd226;
	@%p248 bra 	$L__BB1_43;
	ld.local.u8 	%rd228, [%rd26+5];
	setp.eq.s64 	%p249, %rd228, 0;
	shl.b64 	%rd229, %rd228, 40;
	and.b64  	%rd230, %rd270, -280375465082881;
	or.b64  	%rd270, %rd230, %rd229;
	@%p249 bra 	$L__BB1_43;
	ld.local.u8 	%rd231, [%rd26+6];
	setp.eq.s64 	%p250, %rd231, 0;
	shl.b64 	%rd232, %rd231, 48;
	and.b64  	%rd233, %rd270, -71776119061217281;
	or.b64  	%rd270, %rd233, %rd232;
	@%p250 bra 	$L__BB1_43;
	ld.local.u8 	%rs488, [%rd26+7];
	cvt.u64.u16 	%rd234, %rs488;
	shl.b64 	%rd235, %rd234, 56;
	and.b64  	%rd236, %rd270, 72057594037927935;
	or.b64  	%rd270, %rd236, %rd235;
	setp.eq.s16 	%p251, %rs488, 0;
	@%p251 bra 	$L__BB1_43;
	ld.local.u8 	%rs33, [%rd26+8];
	setp.eq.s16 	%p252, %rs33, 0;
	mov.b16 	%rs506, 0;
	@%p252 bra 	$L__BB1_43;
	ld.local.u8 	%rs523, [%rd26+9];
	mov.u16 	%rs506, %rs33;
$L__BB1_43:
	mov.pred 	%p267, -1;
	@%p266 bra 	$L__BB1_47;
	cvt.u32.u16 	%r62, %rs523;
	and.b32  	%r63, %r62, 255;
	mul.wide.u32 	%rd237, %r63, 256;
	cvt.u64.u16 	%rd238, %rs506;
	and.b64  	%rd239, %rd238, 255;
	or.b64  	%rd36, %rd237, %rd239;
	mul.lo.s64 	%rd240, %rd270, -4132994306676758123;
	shr.u64 	%rd241, %rd240, 47;
	xor.b64  	%rd242, %rd241, %rd240;
	mul.lo.s64 	%rd37, %rd242, -4132994306676758123;
	mov.b32 	%r80, 0;
$L__BB1_45:
	shl.b32 	%r64, %r80, 2;
	mov.u32 	%r65, hashseeds;
	add.s32 	%r66, %r65, %r64;
	ld.shared.u32 	%rd243, [%r66];
	xor.b64  	%rd244, %rd37, %rd243;
	xor.b64  	%rd245, %rd244, -4436454919348477998;
	mul.lo.s64 	%rd246, %rd245, -4132994306676758123;
	xor.b64  	%rd247, %rd36, %rd246;
	mul.lo.s64 	%rd248, %rd247, -4132994306676758123;
	shr.u64 	%rd249, %rd248, 47;
	xor.b64  	%rd250, %rd249, %rd248;
	mul.lo.s64 	%rd251, %rd250, -4132994306676758123;
	shr.u64 	%rd252, %rd251, 47;
	xor.b64  	%rd253, %rd252, %rd251;
	rem.u64 	%rd254, %rd253, %rd4;
	shl.b64 	%rd255, %rd254, 3;
	add.s64 	%rd256, %rd1, %rd255;
	ld.global.u64 	%rd257, [%rd256];
	add.s32 	%r18, %r80, 1;
	setp.lt.u32 	%p254, %r80, 7;
	cvt.u32.u64 	%r67, %rd253;
	and.b32  	%r68, %r67, 63;
	mov.b64 	%rd258, 1;
	shl.b64 	%rd259, %rd258, %r68;
	and.b64  	%rd260, %rd257, %rd259;
	setp.ne.s64 	%p255, %rd260, 0;
	and.pred  	%p256, %p254, %p255;
	mov.u32 	%r80, %r18;
	@%p256 bra 	$L__BB1_45;
	setp.eq.s64 	%p267, %rd260, 0;
$L__BB1_47:
	add.s16 	%rs517, %rs517, 1;
	cvt.u32.u16 	%r69, %rs517;
	setp.gt.s32 	%p257, %r16, %r69;
	mov.pred 	%p266, %p267;
	@%p257 bra 	$L__BB1_33;
	@%p267 bra 	$L__BB1_53;
	sub.s32 	%r19, %r78, %r75;
	setp.le.s32 	%p258, %r19, %r79;
	@%p258 bra 	$L__BB1_53;
	mov.b16 	%rs520, 0;
$L__BB1_51:
	cvt.u64.u16 	%rd261, %rs520;
	add.s64 	%rd262, %rd3, %rd261;
	ld.local.u8 	%rs491, [%rd262];
	add.s64 	%rd263, %rd6, %rd261;
	st.global.u8 	[%rd263], %rs491;
	setp.ne.s16 	%p259, %rs520, %rs513;
	add.s16 	%rs520, %rs520, 1;
	setp.ne.s16 	%p260, %rs491, 0;
	and.pred  	%p261, %p259, %p260;
	@%p261 bra 	$L__BB1_51;
	sub.s64 	%rd264, %rd24, %rd22;
	add.s64 	%rd265, %rd6, %rd264;
	mov.b16 	%rs494, 0;
	st.global.u8 	[%rd265+1], %rs494;
	mov.u32 	%r79, %r19;
$L__BB1_53:
	add.s32 	%r78, %r78, -1;
	setp.gt.u32 	%p262, %r78, 11;
	and.pred  	%p263, %p262, %p267;
	add.s16 	%rs513, %rs513, -1;
	@%p263 bra 	$L__BB1_30;
$L__BB1_54:
	add.s32 	%r75, %r75, 1;
	add.s16 	%rs510, %rs510, -1;
	add.s32 	%r76, %r76, -1;
	setp.eq.s32 	%p264, %r75, 26;
	@%p264 bra 	$L__BB1_56;
	bra.uni 	$L__BB1_28;
$L__BB1_55:
	mov.b16 	%rs495, 0;
	st.global.u8 	[%rd6], %rs495;
$L__BB1_56:
	add.s32 	%r72, %r72, 1;
	setp.ne.s32 	%p265, %r72, 10;
	@%p265 bra 	$L__BB1_3;
$L__BB1_57:
	ret;

}


// ===== COMPILED SASS (sm_100) =====

	.target	sm_100

	.elftype	@"ET_EXEC"


//--------------------- .note.nv.tkinfo           --------------------------
	.section	.note.nv.tkinfo,"",@"SHT_NOTE"
	.sectionflags	@"SHF_NOTE_NV_TKINFO"
	.tkinfo
        /*0018*/ 	.word	0x00000002
        /*0030*/ 	.string	""
        /*0030*/ 	.string	"ptxas"
        /*0030*/ 	.string	"Cuda compilation tools, release 13.0, V13.0.88"
        /*0030*/ 	.string	"Build cuda_13.0.r13.0/compiler.36424714_0"
        /*0030*/ 	.string	"-arch sm_100 -m 64 "



//--------------------- .note.nv.cuinfo           --------------------------
	.section	.note.nv.cuinfo,"",@"SHT_NOTE"
	.sectionflags	@"SHF_NOTE_NV_CUINFO"
        /*0018*/ 	.short	0x0002
        /*001a*/ 	.short	0x0064
        /*001c*/ 	.short	0x0082
	.zero		2


//--------------------- .nv.info                  --------------------------
	.section	.nv.info,"",@"SHT_CUDA_INFO"
	.align	4


	//----- nvinfo : EIATTR_REGCOUNT
	.align		4
        /*0000*/ 	.byte	0x04, 0x2f
        /*0002*/ 	.short	(.L_1 - .L_0)
	.align		4
.L_0:
        /*0004*/ 	.word	index@(_Z6votingPcPtjPmj)
        /*0008*/ 	.word	0x00000028


	//----- nvinfo : EIATTR_FRAME_SIZE
	.align		4
.L_1:
        /*000c*/ 	.byte	0x04, 0x11
        /*000e*/ 	.short	(.L_3 - .L_2)
	.align		4
.L_2:
        /*0010*/ 	.word	index@($__internal_1_$__cuda_sm20_rem_u64)
        /*0014*/ 	.word	0x00000020


	//----- nvinfo : EIATTR_FRAME_SIZE
	.align		4
.L_3:
        /*0018*/ 	.byte	0x04, 0x11
        /*001a*/ 	.short	(.L_5 - .L_4)
	.align		4
.L_4:
        /*001c*/ 	.word	index@(_Z6votingPcPtjPmj)
        /*0020*/ 	.word	0x00000020


	//----- nvinfo : EIATTR_REGCOUNT
	.align		4
.L_5:
        /*0024*/ 	.byte	0x04, 0x2f
        /*0026*/ 	.short	(.L_7 - .L_6)
	.align		4
.L_6:
        /*0028*/ 	.word	index@(_Z6fixingPcPtjPmj)
        /*002c*/ 	.word	0x00000034


	//----- nvinfo : EIATTR_FRAME_SIZE
	.align		4
.L_7:
        /*0030*/ 	.byte	0x04, 0x11
        /*0032*/ 	.short	(.L_9 - .L_8)
	.align		4
.L_8:
        /*0034*/ 	.word	index@($__internal_0_$__cuda_sm20_rem_u64)
        /*0038*/ 	.word	0x00000048


	//----- nvinfo : EIATTR_FRAME_SIZE
	.align		4
.L_9:
        /*003c*/ 	.byte	0x04, 0x11
        /*003e*/ 	.short	(.L_11 - .L_10)
	.align		4
.L_10:
        /*0040*/ 	.word	index@(_Z6fixingPcPtjPmj)
        /*0044*/ 	.word	0x00000048


	//----- nvinfo : EIATTR_MIN_STACK_SIZE
	.align		4
.L_11:
        /*0048*/ 	.byte	0x04, 0x12
        /*004a*/ 	.short	(.L_13 - .L_12)
	.align		4
.L_12:
        /*004c*/ 	.word	index@(_Z6fixingPcPtjPmj)
        /*0050*/ 	.word	0x00000048


	//----- nvinfo : EIATTR_MIN_STACK_SIZE
	.align		4
.L_13:
        /*0054*/ 	.byte	0x04, 0x12
        /*0056*/ 	.short	(.L_15 - .L_14)
	.align		4
.L_14:
        /*0058*/ 	.word	index@(_Z6votingPcPtjPmj)
        /*005c*/ 	.word	0x00000020
.L_15:


//--------------------- .nv.compat                --------------------------
	.section	.nv.compat,"",@"SHT_CUDA_COMPAT_INFO"
	.align	4
        /*0000*/ 	.byte	0x02, 0x09, 0x00, 0x00, 0x02, 0x02, 0x01, 0x00, 0x02, 0x05, 0x05, 0x00, 0x03, 0x07, 0x01, 0x01
        /*0010*/ 	.byte	0x02, 0x03, 0x00, 0x00, 0x02, 0x06, 0x01, 0x00, 0x04, 0x0b, 0x08, 0x00, 0x09, 0x00, 0x00, 0x00
        /*0020*/ 	.byte	0x00, 0x00, 0x00, 0x00


//--------------------- .nv.info._Z6fixingPcPtjPmj --------------------------
	.section	.nv.info._Z6fixingPcPtjPmj,"",@"SHT_CUDA_INFO"
	.sectionflags	@""
	.align	4


	//----- nvinfo : EIATTR_CUDA_API_VERSION
	.align		4
        /*0000*/ 	.byte	0x04, 0x37
        /*0002*/ 	.short	(.L_17 - .L_16)
.L_16:
        /*0004*/ 	.word	0x00000082


	//----- nvinfo : EIATTR_KPARAM_INFO
	.align		4
.L_17:
        /*0008*/ 	.byte	0x04, 0x17
        /*000a*/ 	.short	(.L_19 - .L_18)
.L_18:
        /*000c*/ 	.word	0x00000000
        /*0010*/ 	.short	0x0004
        /*0012*/ 	.short	0x0020
        /*0014*/ 	.byte	0x00, 0xf0, 0x11, 0x00


	//----- nvinfo : EIATTR_KPARAM_INFO
	.align		4
.L_19:
        /*0018*/ 	.byte	0x04, 0x17
        /*001a*/ 	.short	(.L_21 - .L_20)
.L_20:
        /*001c*/ 	.word	0x00000000
        /*0020*/ 	.short	0x0003
        /*0022*/ 	.short	0x0018
        /*0024*/ 	.byte	0x00, 0xf5, 0x21, 0x00


	//----- nvinfo : EIATTR_KPARAM_INFO
	.align		4
.L_21:
        /*0028*/ 	.byte	0x04, 0x17
        /*002a*/ 	.short	(.L_23 - .L_22)
.L_22:
        /*002c*/ 	.word	0x00000000
        /*0030*/ 	.short	0x0002
        /*0032*/ 	.short	0x0010
        /*0034*/ 	.byte	0x00, 0xf0, 0x11, 0x00


	//----- nvinfo : EIATTR_KPARAM_INFO
	.align		4
.L_23:
        /*0038*/ 	.byte	0x04, 0x17
        /*003a*/ 	.short	(.L_25 - .L_24)
.L_24:
        /*003c*/ 	.word	0x00000000
        /*0040*/ 	.short	0x0001
        /*0042*/ 	.short	0x0008
        /*0044*/ 	.byte	0x00, 0xf5, 0x21, 0x00


	//----- nvinfo : EIATTR_KPARAM_INFO
	.align		4
.L_25:
        /*0048*/ 	.byte	0x04, 0x17
        /*004a*/ 	.short	(.L_27 - .L_26)
.L_26:
        /*004c*/ 	.word	0x00000000
        /*0050*/ 	.short	0x0000
        /*0052*/ 	.short	0x0000
        /*0054*/ 	.byte	0x00, 0xf5, 0x21, 0x00


	//----- nvinfo : EIATTR_SPARSE_MMA_MASK
	.align		4
.L_27:
        /*0058*/ 	.byte	0x03, 0x50
        /*005a*/ 	.short	0x0000


	//----- nvinfo : EIATTR_MAXREG_COUNT
	.align		4
        /*005c*/ 	.byte	0x03, 0x1b
        /*005e*/ 	.short	0x00ff


	//----- nvinfo : EIATTR_NUM_BARRIERS
	.align		4
        /*0060*/ 	.byte	0x02, 0x4c
        /*0062*/ 	.byte	0x01
	.zero		1


	//----- nvinfo : EIATTR_MERCURY_ISA_VERSION
	.align		4
        /*0064*/ 	.byte	0x03, 0x5f
        /*0066*/ 	.short	0x0101


	//----- nvinfo : EIATTR_VRC_CTA_INIT_COUNT
	.align		4
        /*0068*/ 	.byte	0x02, 0x4a
	.zero		1
	.zero		1


	//----- nvinfo : EIATTR_EXIT_INSTR_OFFSETS
	.align		4
        /*006c*/ 	.byte	0x04, 0x1c
        /*006e*/ 	.short	(.L_29 - .L_28)


	//   ....[0]....
.L_28:
        /*0070*/ 	.word	0x000002f0


	//   ....[1]....
        /*0074*/ 	.word	0x000052f0


	//----- nvinfo : EIATTR_CRS_STACK_SIZE
	.align		4
.L_29:
        /*0078*/ 	.byte	0x04, 0x1e
        /*007a*/ 	.short	(.L_31 - .L_30)
.L_30:
        /*007c*/ 	.word	0x00000000


	//----- nvinfo : EIATTR_CBANK_PARAM_SIZE
	.align		4
.L_31:
        /*0080*/ 	.byte	0x03, 0x19
        /*0082*/ 	.short	0x0024


	//----- nvinfo : EIATTR_PARAM_CBANK
	.align		4
        /*0084*/ 	.byte	0x04, 0x0a
        /*0086*/ 	.short	(.L_33 - .L_32)
	.align		4
.L_32:
        /*0088*/ 	.word	index@(.nv.constant0._Z6fixingPcPtjPmj)
        /*008c*/ 	.short	0x0380
        /*008e*/ 	.short	0x0024


	//----- nvinfo : EIATTR_SW_WAR
	.align		4
.L_33:
        /*0090*/ 	.byte	0x04, 0x36
        /*0092*/ 	.short	(.L_35 - .L_34)
.L_34:
        /*0094*/ 	.word	0x00000008
.L_35:


//--------------------- .nv.info._Z6votingPcPtjPmj --------------------------
	.section	.nv.info._Z6votingPcPtjPmj,"",@"SHT_CUDA_INFO"
	.sectionflags	@""
	.align	4


	//----- nvinfo : EIATTR_CUDA_API_VERSION
	.align		4
        /*0000*/ 	.byte	0x04, 0x37
        /*0002*/ 	.short	(.L_37 - .L_36)
.L_36:
        /*0004*/ 	.word	0x00000082


	//----- nvinfo : EIATTR_KPARAM_INFO
	.align		4
.L_37:
        /*0008*/ 	.byte	0x04, 0x17
        /*000a*/ 	.short	(.L_39 - .L_38)
.L_38:
        /*000c*/ 	.word	0x00000000
        /*0010*/ 	.short	0x0004
        /*0012*/ 	.short	0x0020
        /*0014*/ 	.byte	0x00, 0xf0, 0x11, 0x00


	//----- nvinfo : EIATTR_KPARAM_INFO
	.align		4
.L_39:
        /*0018*/ 	.byte	0x04, 0x17
        /*001a*/ 	.short	(.L_41 - .L_40)
.L_40:
        /*001c*/ 	.word	0x00000000
        /*0020*/ 	.short	0x0003
        /*0022*/ 	.short	0x0018
        /*0024*/ 	.byte	0x00, 0xf5, 0x21, 0x00


	//----- nvinfo : EIATTR_KPARAM_INFO
	.align		4
.L_41:
        /*0028*/ 	.byte	0x04, 0x17
        /*002a*/ 	.short	(.L_43 - .L_42)
.L_42:
        /*002c*/ 	.word	0x00000000
        /*0030*/ 	.short	0x0002
        /*0032*/ 	.short	0x0010
        /*0034*/ 	.byte	0x00, 0xf0, 0x11, 0x00


	//----- nvinfo : EIATTR_KPARAM_INFO
	.align		4
.L_43:
        /*0038*/ 	.byte	0x04, 0x17
        /*003a*/ 	.short	(.L_45 - .L_44)
.L_44:
        /*003c*/ 	.word	0x00000000
        /*0040*/ 	.short	0x0001
        /*0042*/ 	.short	0x0008
        /*0044*/ 	.byte	0x00, 0xf5, 0x21, 0x00


	//----- nvinfo : EIATTR_KPARAM_INFO
	.align		4
.L_45:
        /*0048*/ 	.byte	0x04, 0x17
        /*004a*/ 	.short	(.L_47 - .L_46)
.L_46:
        /*004c*/ 	.word	0x00000000
        /*0050*/ 	.short	0x0000
        /*0052*/ 	.short	0x0000
        /*0054*/ 	.byte	0x00, 0xf5, 0x21, 0x00


	//----- nvinfo : EIATTR_SPARSE_MMA_MASK
	.align		4
.L_47:
        /*0058*/ 	.byte	0x03, 0x50
        /*005a*/ 	.short	0x0000


	//----- nvinfo : EIATTR_MAXREG_COUNT
	.align		4
        /*005c*/ 	.byte	0x03, 0x1b
        /*005e*/ 	.short	0x00ff


	//----- nvinfo : EIATTR_NUM_BARRIERS
	.align		4
        /*0060*/ 	.byte	0x02, 0x4c
        /*0062*/ 	.byte	0x01
	.zero		1


	//----- nvinfo : EIATTR_MERCURY_ISA_VERSION
	.align		4
        /*0064*/ 	.byte	0x03, 0x5f
        /*0066*/ 	.short	0x0101


	//----- nvinfo : EIATTR_VRC_CTA_INIT_COUNT
	.align		4
        /*0068*/ 	.byte	0x02, 0x4a
	.zero		1
	.zero		1


	//----- nvinfo : EIATTR_EXIT_INSTR_OFFSETS
	.align		4
        /*006c*/ 	.byte	0x04, 0x1c
        /*006e*/ 	.short	(.L_49 - .L_48)


	//   ....[0]....
.L_48:
        /*0070*/ 	.word	0x000002a0


	//   ....[1]....
        /*0074*/ 	.word	0x000026a0


	//----- nvinfo : EIATTR_CRS_STACK_SIZE
	.align		4
.L_49:
        /*0078*/ 	.byte	0x04, 0x1e
        /*007a*/ 	.short	(.L_51 - .L_50)
.L_50:
        /*007c*/ 	.word	0x00000000


	//----- nvinfo : EIATTR_CBANK_PARAM_SIZE
	.align		4
.L_51:
        /*0080*/ 	.byte	0x03, 0x19
        /*0082*/ 	.short	0x0024


	//----- nvinfo : EIATTR_PARAM_CBANK
	.align		4
        /*0084*/ 	.byte	0x04, 0x0a
        /*0086*/ 	.short	(.L_53 - .L_52)
	.align		4
.L_52:
        /*0088*/ 	.word	index@(.nv.constant0._Z6votingPcPtjPmj)
        /*008c*/ 	.short	0x0380
        /*008e*/ 	.short	0x0024


	//----- nvinfo : EIATTR_SW_WAR
	.align		4
.L_53:
        /*0090*/ 	.byte	0x04, 0x36
        /*0092*/ 	.short	(.L_55 - .L_54)
.L_54:
        /*0094*/ 	.word	0x00000008
.L_55:


//--------------------- .nv.callgraph             --------------------------
	.section	.nv.callgraph,"",@"SHT_CUDA_CALLGRAPH"
	.align	4
	.sectionentsize	8
	.align		4
        /*0000*/ 	.word	0x00000000
	.align		4
        /*0004*/ 	.word	0xffffffff
	.align		4
        /*0008*/ 	.word	0x00000000
	.align		4
        /*000c*/ 	.word	0xfffffffe
	.align		4
        /*0010*/ 	.word	0x00000000
	.align		4
        /*0014*/ 	.word	0xfffffffd
	.align		4
        /*0018*/ 	.word	0x00000000
	.align		4
        /*001c*/ 	.word	0xfffffffc


//--------------------- .text._Z6fixingPcPtjPmj   --------------------------
	.section	.text._Z6fixingPcPtjPmj,"ax",@progbits
	.align	128
        .global         _Z6fixingPcPtjPmj
        .type           _Z6fixingPcPtjPmj,@function
        .size           _Z6fixingPcPtjPmj,(.L_x_72 - _Z6fixingPcPtjPmj)
        .other          _Z6fixingPcPtjPmj,@"STO_CUDA_ENTRY STV_DEFAULT"
_Z6fixingPcPtjPmj:
.text._Z6fixingPcPtjPmj:
[----:B------:R-:W0:Y:S01]  /*0000*/  LDC R1, c[0x0][0x37c] ;  /* 0x0000df00ff017b82 */ /* 0x000e220000000800 */
[----:B------:R-:W1:Y:S01]  /*0010*/  S2R R13, SR_TID.X ;  /* 0x00000000000d7919 */ /* 0x000e620000002100 */
[----:B------:R-:W-:Y:S01]  /*0020*/  BSSY.RECONVERGENT B0, `(.L_x_0) ;  /* 0x000001c000007945 */ /* 0x000fe20003800200 */
[----:B0-----:R-:W-:Y:S01]  /*0030*/  VIADD R1, R1, 0xffffffb8 ;  /* 0xffffffb801017836 */ /* 0x001fe20000000000 */
[----:B------:R-:W0:Y:S01]  /*0040*/  S2R R0, SR_CTAID.X ;  /* 0x0000000000007919 */ /* 0x000e220000002500 */
[----:B-1----:R-:W-:-:S13]  /*0050*/  ISETP.NE.AND P0, PT, R13, RZ, PT ;  /* 0x000000ff0d00720c */ /* 0x002fda0003f05270 */
[----:B------:R-:W-:Y:S05]  /*0060*/  @P0 BRA `(.L_x_1) ;  /* 0x00000000005c0947 */ /* 0x000fea0003800000 */
[----:B------:R-:W1:Y:S01]  /*0070*/  S2UR UR5, SR_CgaCtaId ;  /* 0x00000000000579c3 */ /* 0x000e620000008800 */
[----:B------:R-:W-:Y:S01]  /*0080*/  UMOV UR4, 0x400 ;  /* 0x0000040000047882 */ /* 0x000fe20000000000 */
[----:B------:R-:W-:Y:S02]  /*0090*/  IMAD.MOV.U32 R8, RZ, RZ, 0x1814e ;  /* 0x0001814eff087424 */ /* 0x000fe400078e00ff */
[----:B------:R-:W-:Y:S02]  /*00a0*/  IMAD.MOV.U32 R16, RZ, RZ, 0x2a ;  /* 0x0000002aff107424 */ /* 0x000fe400078e00ff */
[----:B------:R-:W-:Y:S02]  /*00b0*/  IMAD.MOV.U32 R17, RZ, RZ, 0x31fc63 ;  /* 0x0031fc63ff117424 */ /* 0x000fe400078e00ff */
[----:B------:R-:W-:Y:S02]  /*00c0*/  IMAD.MOV.U32 R18, RZ, RZ, 0x671cc4 ;  /* 0x00671cc4ff127424 */ /* 0x000fe400078e00ff */
[----:B------:R-:W-:-:S02]  /*00d0*/  IMAD.MOV.U32 R19, RZ, RZ, 0x2a6 ;  /* 0x000002a6ff137424 */ /* 0x000fc400078e00ff */
[----:B------:R-:W-:Y:S02]  /*00e0*/  IMAD.MOV.U32 R9, RZ, RZ, 0x7d93f1 ;  /* 0x007d93f1ff097424 */ /* 0x000fe400078e00ff */
[----:B------:R-:W-:Y:S02]  /*00f0*/  IMAD.MOV.U32 R6, RZ, RZ, 0x13 ;  /* 0x00000013ff067424 */ /* 0x000fe400078e00ff */
[----:B------:R-:W-:Y:S02]  /*0100*/  IMAD.MOV.U32 R2, RZ, RZ, 0x41 ;  /* 0x00000041ff027424 */ /* 0x000fe400078e00ff */
[----:B------:R-:W-:Y:S02]  /*0110*/  IMAD.MOV.U32 R3, RZ, RZ, 0x43 ;  /* 0x00000043ff037424 */ /* 0x000fe400078e00ff */
[----:B------:R-:W-:Y:S02]  /*0120*/  IMAD.MOV.U32 R4, RZ, RZ, 0x47 ;  /* 0x00000047ff047424 */ /* 0x000fe400078e00ff */
[----:B------:R-:W-:Y:S01]  /*0130*/  IMAD.MOV.U32 R5, RZ, RZ, 0x54 ;  /* 0x00000054ff057424 */ /* 0x000fe200078e00ff */
[----:B-1----:R-:W-:Y:S01]  /*0140*/  ULEA UR4, UR5, UR4, 0x18 ;  /* 0x0000000405047291 */ /* 0x002fe2000f8ec0ff */
[----:B------:R-:W-:-:S08]  /*0150*/  IMAD.MOV.U32 R7, RZ, RZ, 0x499602d2 ;  /* 0x499602d2ff077424 */ /* 0x000fd000078e00ff */
[----:B------:R1:W-:Y:S04]  /*0160*/  STS.128 [UR4+0x10], R16 ;  /* 0x00001010ff007988 */ /* 0x0003e80008000c04 */
[----:B------:R1:W-:Y:S04]  /*0170*/  STS.64 [UR4+0x8], R8 ;  /* 0x00000808ff007988 */ /* 0x0003e80008000a04 */
[----:B------:R1:W-:Y:S04]  /*0180*/  STS [UR4+0x4], R6 ;  /* 0x00000406ff007988 */ /* 0x0003e80008000804 */
[----:B------:R1:W-:Y:S04]  /*0190*/  STS [UR4+0x20], R7 ;  /* 0x00002007ff007988 */ /* 0x0003e80008000804 */
[----:B------:R1:W-:Y:S04]  /*01a0*/  STS.U8 [UR4], R2 ;  /* 0x00000002ff007988 */ /* 0x0003e80008000004 */
[----:B------:R1:W-:Y:S04]  /*01b0*/  STS.U8 [UR4+0x1], R3 ;  /* 0x00000103ff007988 */ /* 0x0003e80008000004 */
[----:B------:R1:W-:Y:S04]  /*01c0*/  STS.U8 [UR4+0x2], R4 ;  /* 0x00000204ff007988 */ /* 0x0003e80008000004 */
[----:B------:R1:W-:Y:S02]  /*01d0*/  STS.U8 [UR4+0x3], R5 ;  /* 0x00000305ff007988 */ /* 0x0003e40008000004 */
.L_x_1:
[----:B------:R-:W-:Y:S05]  /*01e0*/  BSYNC.RECONVERGENT B0 ;  /* 0x0000000000007941 */ /* 0x000fea0003800200 */
.L_x_0:
[----:B------:R-:W2:Y:S01]  /*01f0*/  LDCU UR4, c[0x0][0x390] ;  /* 0x00007200ff0477ac */ /* 0x000ea20008000800 */
[----:B------:R-:W3:Y:S01]  /*0200*/  S2UR UR7, SR_CgaCtaId ;  /* 0x00000000000779c3 */ /* 0x000ee20000008800 */
[----:B------:R-:W0:Y:S01]  /*0210*/  LDCU UR8, c[0x0][0x360] ;  /* 0x00006c00ff0877ac */ /* 0x000e220008000800 */
[----:B------:R-:W-:Y:S01]  /*0220*/  UMOV UR6, 0x400 ;  /* 0x0000040000067882 */ /* 0x000fe20000000000 */
[----:B------:R-:W4:Y:S01]  /*0230*/  LDCU.64 UR10, c[0x0][0x358] ;  /* 0x00006b00ff0a77ac */ /* 0x000f220008000a00 */
[----:B--2---:R-:W-:Y:S01]  /*0240*/  UIMAD.WIDE.U32 UR4, UR4, -0x33333333, URZ ;  /* 0xcccccccd040478a5 */ /* 0x004fe2000f8e00ff */
[----:B0-----:R-:W-:-:S03]  /*0250*/  IMAD R13, R0, UR8, R13 ;  /* 0x00000008000d7c24 */ /* 0x001fc6000f8e020d */
[----:B------:R-:W-:Y:S02]  /*0260*/  USHF.R.U32.HI UR5, URZ, 0x3, UR5 ;  /* 0x00000003ff057899 */ /* 0x000fe40008011605 */
[----:B---3--:R-:W-:Y:S01]  /*0270*/  ULEA UR7, UR7, UR6, 0x18 ;  /* 0x0000000607077291 */ /* 0x008fe2000f8ec0ff */
[----:B------:R-:W-:Y:S01]  /*0280*/  UMOV UR4, URZ ;  /* 0x000000ff00047c82 */ /* 0x000fe20008000000 */
[----:B----4-:R-:W-:Y:S10]  /*0290*/  BAR.SYNC.DEFER_BLOCKING 0x0 ;  /* 0x0000000000007b1d */ /* 0x010ff40000010000 */
.L_x_34:
[----:B0-----:R-:W0:Y:S01]  /*02a0*/  LDCU UR6, c[0x0][0x390] ;  /* 0x00007200ff0677ac */ /* 0x001e220008000800 */
[----:B-1----:R-:W-:-:S04]  /*02b0*/  IMAD.U32 R6, RZ, RZ, UR5 ;  /* 0x00000005ff067e24 */ /* 0x002fc8000f8e00ff */
[----:B------:R-:W-:Y:S01]  /*02c0*/  IMAD R6, R6, UR4, R13 ;  /* 0x0000000406067c24 */ /* 0x000fe2000f8e020d */
[----:B------:R-:W-:-:S04]  /*02d0*/  UIADD3 UR4, UPT, UPT, UR4, 0x1, URZ ;  /* 0x0000000104047890 */ /* 0x000fc8000fffe0ff */
[----:B0-----:R-:W-:-:S13]  /*02e0*/  ISETP.GE.U32.AND P0, PT, R6, UR6, PT ;  /* 0x0000000606007c0c */ /* 0x001fda000bf06070 */
[----:B-----5:R-:W-:Y:S05]  /*02f0*/  @P0 EXIT ;  /* 0x000000000000094d */ /* 0x020fea0003800000 */
[----:B------:R-:W0:Y:S01]  /*0300*/  LDC.64 R46, c[0x0][0x380] ;  /* 0x0000e000ff2e7b82 */ /* 0x000e220000000a00 */
[----:B------:R-:W-:Y:S01]  /*0310*/  IMAD R3, R6, 0x24, RZ ;  /* 0x0000002406037824 */ /* 0x000fe200078e02ff */
[----:B------:R-:W-:Y:S01]  /*0320*/  BSSY.RECONVERGENT B0, `(.L_x_2) ;  /* 0x000000f000007945 */ /* 0x000fe20003800200 */
[----:B------:R-:W-:Y:S01]  /*0330*/  PRMT R4, RZ, 0x7610, R4 ;  /* 0x00007610ff047816 */ /* 0x000fe20000000004 */
[----:B------:R-:W-:Y:S02]  /*0340*/  UISETP.NE.AND UP0, UPT, UR4, 0xa, UPT ;  /* 0x0000000a0400788c */ /* 0x000fe4000bf05270 */
[----:B0-----:R-:W-:-:S05]  /*0350*/  IADD3 R46, P0, PT, R3, R46, RZ ;  /* 0x0000002e032e7210 */ /* 0x001fca0007f1e0ff */
[----:B------:R-:W-:-:S08]  /*0360*/  IMAD.X R47, RZ, RZ, R47, P0 ;  /* 0x000000ffff2f7224 */ /* 0x000fd000000e062f */
.L_x_3:
[----:B------:R-:W-:-:S04]  /*0370*/  LOP3.LUT R0, R4, 0xffff, RZ, 0xc0, !PT ;  /* 0x0000ffff04007812 */ /* 0x000fc800078ec0ff */
[----:B------:R-:W-:-:S05]  /*0380*/  IADD3 R2, P0, PT, R0, R46, RZ ;  /* 0x0000002e00027210 */ /* 0x000fca0007f1e0ff */
[----:B------:R-:W-:-:S05]  /*0390*/  IMAD.X R3, RZ, RZ, R47, P0 ;  /* 0x000000ffff037224 */ /* 0x000fca00000e062f */
[----:B------:R-:W2:Y:S01]  /*03a0*/  LDG.E.U8 R2, desc[UR10][R2.64] ;  /* 0x0000000a02027981 */ /* 0x000ea2000c1e1100 */
[----:B------:R-:W-:Y:S01]  /*03b0*/  IMAD.IADD R15, R1, 0x1, R0 ;  /* 0x00000001010f7824 */ /* 0x000fe200078e0200 */
[----:B------:R-:W-:Y:S01]  /*03c0*/  ISETP.LT.U32.AND P1, PT, R0, 0x22, PT ;  /* 0x000000220000780c */ /* 0x000fe20003f21070 */
[----:B------:R-:W-:-:S03]  /*03d0*/  VIADD R4, R4, 0x1 ;  /* 0x0000000104047836 */ /* 0x000fc60000000000 */
[----:B--2---:R0:W-:Y:S01]  /*03e0*/  STL.U8 [R15], R2 ;  /* 0x000000020f007387 */ /* 0x0041e20000100000 */
[----:B------:R-:W-:-:S13]  /*03f0*/  ISETP.NE.AND P0, PT, R2, RZ, PT ;  /* 0x000000ff0200720c */ /* 0x000fda0003f05270 */
[----:B0-----:R-:W-:Y:S05]  /*0400*/  @P0 BRA P1, `(.L_x_3) ;  /* 0xfffffffc00d80947 */ /* 0x001fea000083ffff */
[----:B------:R-:W-:Y:S05]  /*0410*/  BSYNC.RECONVERGENT B0 ;  /* 0x0000000000007941 */ /* 0x000fea0003800200 */
.L_x_2:
[----:B------:R-:W0:Y:S01]  /*0420*/  LDC.64 R48, c[0x0][0x388] ;  /* 0x0000e200ff307b82 */ /* 0x000e220000000a00 */
[----:B------:R-:W-:-:S04]  /*0430*/  IMAD R3, R6, 0x8c, RZ ;  /* 0x0000008c06037824 */ /* 0x000fc800078e02ff */
[----:B0-----:R-:W-:-:S05]  /*0440*/  IMAD.WIDE.U32 R48, R3, 0x2, R48 ;  /* 0x0000000203307825 */ /* 0x001fca00078e0030 */
[----:B------:R-:W2:Y:S04]  /*0450*/  LDG.E.U16 R36, desc[UR10][R48.64] ;  /* 0x0000000a30247981 */ /* 0x000ea8000c1e1500 */
[----:B------:R-:W2:Y:S04]  /*0460*/  LDG.E.U16 R22, desc[UR10][R48.64+0x2] ;  /* 0x0000020a30167981 */ /* 0x000ea8000c1e1500 */
[----:B------:R-:W3:Y:S04]  /*0470*/  LDG.E.U16 R30, desc[UR10][R48.64+0x4] ;  /* 0x0000040a301e7981 */ /* 0x000ee8000c1e1500 */
[----:B------:R-:W4:Y:S04]  /*0480*/  LDG.E.U16 R34, desc[UR10][R48.64+0x6] ;  /* 0x0000060a30227981 */ /* 0x000f28000c1e1500 */
[----:B------:R-:W5:Y:S04]  /*0490*/  LDG.E.U16 R28, desc[UR10][R48.64+0x8] ;  /* 0x0000080a301c7981 */ /* 0x000f68000c1e1500 */
        /* <DEDUP_REMOVED lines=11> */
[----:B------:R-:W5:Y:S01]  /*0550*/  LDG.E.U16 R2, desc[UR10][R48.64+0x20] ;  /* 0x0000200a30027981 */ /* 0x000f62000c1e1500 */
[----:B--2---:R-:W-:-:S02]  /*0560*/  VIMNMX.U16x2 R16, PT, PT, R22, R36, !PT ;  /* 0x0000002416107248 */ /* 0x004fc40007fe0200 */
[----:B------:R-:W-:Y:S02]  /*0570*/  ISETP.GE.U32.AND P0, PT, R22, R36, PT ;  /* 0x000000241600720c */ /* 0x000fe40003f06070 */
[----:B---3--:R-:W-:Y:S01]  /*0580*/  VIMNMX.U16x2 R6, PT, PT, R30, R16, !PT ;  /* 0x000000101e067248 */ /* 0x008fe20007fe0200 */
[----:B------:R-:W2:Y:S01]  /*0590*/  LDG.E.U16 R36, desc[UR10][R48.64+0x70] ;  /* 0x0000700a30247981 */ /* 0x000ea2000c1e1500 */
[----:B------:R-:W-:Y:S02]  /*05a0*/  LOP3.LUT R15, R16, 0xffff, RZ, 0xc0, !PT ;  /* 0x0000ffff100f7812 */ /* 0x000fe400078ec0ff */
[----:B----4-:R-:W-:Y:S02]  /*05b0*/  VIMNMX.U16x2 R3, PT, PT, R34, R6, !PT ;  /* 0x0000000622037248 */ /* 0x010fe40007fe0200 */
[----:B------:R-:W-:Y:S02]  /*05c0*/  ISETP.GE.U32.AND P1, PT, R30, R15, PT ;  /* 0x0000000f1e00720c */ /* 0x000fe40003f26070 */
[----:B------:R-:W-:Y:S01]  /*05d0*/  PRMT R38, R3, 0x7610, R38 ;  /* 0x0000761003267816 */ /* 0x000fe20000000026 */
[----:B------:R-:W3:Y:S01]  /*05e0*/  LDG.E.U16 R30, desc[UR10][R48.64+0x8c] ;  /* 0x00008c0a301e7981 */ /* 0x000ee2000c1e1500 */
[----:B------:R-:W-:-:S02]  /*05f0*/  LOP3.LUT R15, R6, 0xffff, RZ, 0xc0, !PT ;  /* 0x0000ffff060f7812 */ /* 0x000fc400078ec0ff */
[----:B-----5:R-:W-:Y:S02]  /*0600*/  VIMNMX.U16x2 R3, PT, PT, R28, R38, !PT ;  /* 0x000000261c037248 */ /* 0x020fe40007fe0200 */
[----:B------:R-:W-:Y:S02]  /*0610*/  ISETP.GE.U32.AND P2, PT, R34, R15, PT ;  /* 0x0000000f2200720c */ /* 0x000fe40003f46070 */
[----:B------:R-:W-:Y:S01]  /*0620*/  PRMT R40, R3, 0x7610, R40 ;  /* 0x0000761003287816 */ /* 0x000fe20000000028 */
[----:B------:R-:W4:Y:S01]  /*0630*/  LDG.E.U16 R34, desc[UR10][R48.64+0x78] ;  /* 0x0000780a30227981 */ /* 0x000f22000c1e1500 */
[----:B------:R-:W-:Y:S02]  /*0640*/  SEL R15, RZ, 0x1, !P0 ;  /* 0x00000001ff0f7807 */ /* 0x000fe40004000000 */
[----:B------:R-:W-:Y:S02]  /*0650*/  VIMNMX.U16x2 R3, PT, PT, R12, R40, !PT ;  /* 0x000000280c037248 */ /* 0x000fe40007fe0200 */
[----:B------:R-:W-:-:S02]  /*0660*/  LOP3.LUT R17, R38, 0xffff, RZ, 0xc0, !PT ;  /* 0x0000ffff26117812 */ /* 0x000fc400078ec0ff */
[----:B------:R-:W-:Y:S01]  /*0670*/  PRMT R42, R3, 0x7610, R42 ;  /* 0x00007610032a7816 */ /* 0x000fe2000000002a */
[----:B------:R-:W5:Y:S01]  /*0680*/  LDG.E.U16 R38, desc[UR10][R48.64+0x84] ;  /* 0x0000840a30267981 */ /* 0x000f62000c1e1500 */
[----:B------:R-:W-:Y:S02]  /*0690*/  SEL R15, R15, 0x2, !P1 ;  /* 0x000000020f0f7807 */ /* 0x000fe40004800000 */
[----:B------:R-:W-:Y:S02]  /*06a0*/  VIMNMX.U16x2 R3, PT, PT, R24, R42, !PT ;  /* 0x0000002a18037248 */ /* 0x000fe40007fe0200 */
[----:B------:R-:W-:Y:S02]  /*06b0*/  ISETP.GE.U32.AND P5, PT, R28, R17, PT ;  /* 0x000000111c00720c */ /* 0x000fe40003fa6070 */
[----:B------:R-:W-:Y:S02]  /*06c0*/  PRMT R44, R3, 0x7610, R44 ;  /* 0x00007610032c7816 */ /* 0x000fe4000000002c */
[----:B------:R-:W-:-:S02]  /*06d0*/  SEL R15, R15, 0x3, !P2 ;  /* 0x000000030f0f7807 */ /* 0x000fc40005000000 */
[----:B------:R-:W-:Y:S02]  /*06e0*/  VIMNMX.U16x2 R3, PT, PT, R32, R44, !PT ;  /* 0x0000002c20037248 */ /* 0x000fe40007fe0200 */
[----:B------:R-:W-:Y:S02]  /*06f0*/  LOP3.LUT R19, R40, 0xffff, RZ, 0xc0, !PT ;  /* 0x0000ffff28137812 */ /* 0x000fe400078ec0ff */
[----:B------:R-:W-:Y:S02]  /*0700*/  PRMT R16, R3, 0x7610, R16 ;  /* 0x0000761003107816 */ /* 0x000fe40000000010 */
[----:B------:R-:W-:Y:S02]  /*0710*/  SEL R17, R15, RZ, !P5 ;  /* 0x000000ff0f117207 */ /* 0x000fe40006800000 */
[----:B------:R-:W-:Y:S02]  /*0720*/  VIMNMX.U16x2 R3, PT, PT, R0, R16, !PT ;  /* 0x0000001000037248 */ /* 0x000fe40007fe0200 */
[----:B------:R-:W-:-:S02]  /*0730*/  ISETP.GE.U32.AND P0, PT, R12, R19, PT ;  /* 0x000000130c00720c */ /* 0x000fc40003f06070 */
[----:B------:R-:W-:Y:S02]  /*0740*/  PRMT R6, R3, 0x7610, R6 ;  /* 0x0000761003067816 */ /* 0x000fe40000000006 */
[----:B------:R-:W-:Y:S02]  /*0750*/  LOP3.LUT R15, R42, 0xffff, RZ, 0xc0, !PT ;  /* 0x0000ffff2a0f7812 */ /* 0x000fe400078ec0ff */
[----:B------:R-:W-:Y:S02]  /*0760*/  VIMNMX.U16x2 R3, PT, PT, R18, R6, !PT ;  /* 0x0000000612037248 */ /* 0x000fe40007fe0200 */
[----:B------:R-:W-:Y:S02]  /*0770*/  SEL R17, R17, 0x1, !P0 ;  /* 0x0000000111117807 */ /* 0x000fe40004000000 */
[----:B------:R-:W-:Y:S02]  /*0780*/  PRMT R22, R3, 0x7610, R22 ;  /* 0x0000761003167816 */ /* 0x000fe40000000016 */
[----:B------:R-:W-:-:S02]  /*0790*/  LOP3.LUT R21, R44, 0xffff, RZ, 0xc0, !PT ;  /* 0x0000ffff2c157812 */ /* 0x000fc400078ec0ff */
[----:B------:R-:W-:Y:S02]  /*07a0*/  VIMNMX.U16x2 R3, PT, PT, R26, R22, !PT ;  /* 0x000000161a037248 */ /* 0x000fe40007fe0200 */
[----:B------:R-:W-:Y:S02]  /*07b0*/  ISETP.GE.U32.AND P0, PT, R24, R15, PT ;  /* 0x0000000f1800720c */ /* 0x000fe40003f06070 */
[----:B------:R-:W-:Y:S02]  /*07c0*/  PRMT R28, R3, 0x7610, R28 ;  /* 0x00007610031c7816 */ /* 0x000fe4000000001c */
[----:B------:R-:W-:Y:S02]  /*07d0*/  ISETP.GE.U32.OR P5, PT, R12, R19, P5 ;  /* 0x000000130c00720c */ /* 0x000fe40002fa6470 */
[----:B------:R-:W-:Y:S02]  /*07e0*/  VIMNMX.U16x2 R3, PT, PT, R20, R28, !PT ;  /* 0x0000001c14037248 */ /* 0x000fe40007fe0200 */
[----:B------:R-:W-:-:S02]  /*07f0*/  ISETP.GE.U32.AND P6, PT, R32, R21, PT ;  /* 0x000000152000720c */ /* 0x000fc40003fc6070 */
[----:B------:R-:W-:Y:S02]  /*0800*/  PRMT R12, R3, 0x7610, R12 ;  /* 0x00007610030c7816 */ /* 0x000fe4000000000c */
[----:B------:R-:W-:Y:S02]  /*0810*/  SEL R17, R17, 0x2, !P0 ;  /* 0x0000000211117807 */ /* 0x000fe40004000000 */
[----:B------:R-:W-:Y:S02]  /*0820*/  LOP3.LUT R3, R16, 0xffff, RZ, 0xc0, !PT ;  /* 0x0000ffff10037812 */ /* 0x000fe400078ec0ff */
[----:B------:R-:W-:Y:S02]  /*0830*/  LOP3.LUT R19, R6, 0xffff, RZ, 0xc0, !PT ;  /* 0x0000ffff06137812 */ /* 0x000fe400078ec0ff */
[----:B------:R-:W-:Y:S02]  /*0840*/  SEL R17, R17, 0x3, !P6 ;  /* 0x0000000311117807 */ /* 0x000fe40007000000 */
[----:B------:R-:W-:-:S02]  /*0850*/  ISETP.GE.U32.AND P0, PT, R0, R3, PT ;  /* 0x000000030000720c */ /* 0x000fc40003f06070 */
[----:B------:R-:W-:Y:S02]  /*0860*/  LOP3.LUT R21, R22, 0xffff, RZ, 0xc0, !PT ;  /* 0x0000ffff16157812 */ /* 0x000fe400078ec0ff */
[----:B------:R-:W-:Y:S01]  /*0870*/  ISETP.GE.U32.AND P4, PT, R18, R19, PT ;  /* 0x000000131200720c */ /* 0x000fe20003f86070 */
[----:B------:R-:W3:Y:S01]  /*0880*/  LDG.E.U16 R22, desc[UR10][R48.64+0x94] ;  /* 0x0000940a30167981 */ /* 0x000ee2000c1e1500 */
[----:B------:R-:W-:Y:S02]  /*0890*/  SEL R17, R17, RZ, !P0 ;  /* 0x000000ff11117207 */ /* 0x000fe40004000000 */
[----:B------:R-:W-:Y:S02]  /*08a0*/  LOP3.LUT R19, R28, 0xffff, RZ, 0xc0, !PT ;  /* 0x0000ffff1c137812 */ /* 0x000fe400078ec0ff */
[----:B------:R-:W-:Y:S01]  /*08b0*/  VIMNMX.U16x2 R6, PT, PT, R4, R12, !PT ;  /* 0x0000000c04067248 */ /* 0x000fe20007fe0200 */
[----:B------:R-:W3:Y:S01]  /*08c0*/  LDG.E.U16 R28, desc[UR10][R48.64+0x8e] ;  /* 0x00008e0a301c7981 */ /* 0x000ee2000c1e1500 */
[----:B------:R-:W-:-:S02]  /*08d0*/  ISETP.GE.U32.AND P3, PT, R26, R21, PT ;  /* 0x000000151a00720c */ /* 0x000fc40003f66070 */
[----:B------:R-:W-:Y:S01]  /*08e0*/  SEL R17, R17, 0x1, !P4 ;  /* 0x0000000111117807 */ /* 0x000fe20006000000 */
[----:B------:R-:W3:Y:S01]  /*08f0*/  LDG.E.U16 R26, desc[UR10][R48.64+0x86] ;  /* 0x0000860a301a7981 */ /* 0x000ee2000c1e1500 */
[----:B------:R-:W-:Y:S02]  /*0900*/  ISETP.GE.U32.AND P0, PT, R20, R19, PT ;  /* 0x000000131400720c */ /* 0x000fe40003f06070 */
[----:B------:R-:W-:Y:S02]  /*0910*/  VIMNMX.U16x2 R16, PT, PT, R10, R6, !PT ;  /* 0x000000060a107248 */ /* 0x000fe40007fe0200 */
[----:B------:R-:W-:Y:S02]  /*0920*/  SEL R17, R17, 0x2, !P3 ;  /* 0x0000000211117807 */ /* 0x000fe40005800000 */
[----:B------:R-:W-:Y:S02]  /*0930*/  LOP3.LUT R19, R12, 0xffff, RZ, 0xc0, !PT ;  /* 0x0000ffff0c137812 */ /* 0x000fe400078ec0ff */
[----:B------:R-:W-:-:S02]  /*0940*/  ISETP.GE.U32.OR P6, PT, R24, R15, P6 ;  /* 0x0000000f1800720c */ /* 0x000fc400037c6470 */
[----:B------:R-:W-:Y:S01]  /*0950*/  VIMNMX.U16x2 R12, PT, PT, R8, R16, !PT ;  /* 0x00000010080c7248 */ /* 0x000fe20007fe0200 */
[----:B------:R-:W3:Y:S01]  /*0960*/  LDG.E.U16 R24, desc[UR10][R48.64+0x92] ;  /* 0x0000920a30187981 */ /* 0x000ee2000c1e1500 */
[----:B------:R-:W-:Y:S02]  /*0970*/  LOP3.LUT R15, R6, 0xffff, RZ, 0xc0, !PT ;  /* 0x0000ffff060f7812 */ /* 0x000fe400078ec0ff */
[----:B------:R-:W-:Y:S02]  /*0980*/  SEL R17, R17, 0x3, !P0 ;  /* 0x0000000311117807 */ /* 0x000fe40004000000 */
[----:B------:R-:W-:Y:S02]  /*0990*/  ISETP.GE.U32.AND P1, PT, R4, R19, PT ;  /* 0x000000130400720c */ /* 0x000fe40003f26070 */
[----:B------:R-:W-:Y:S02]  /*09a0*/  PRMT R6, R12, 0x7610, R6 ;  /* 0x000076100c067816 */ /* 0x000fe40000000006 */
[----:B------:R-:W-:Y:S01]  /*09b0*/  LOP3.LUT R21, R16, 0xffff, RZ, 0xc0, !PT ;  /* 0x0000ffff10157812 */ /* 0x000fe200078ec0ff */
[----:B------:R-:W2:Y:S01]  /*09c0*/  LDG.E.U16 R12, desc[UR10][R48.64+0x22] ;  /* 0x0000220a300c7981 */ /* 0x000ea2000c1e1500 */
[----:B------:R-:W-:-:S02]  /*09d0*/  ISETP.GE.U32.AND P2, PT, R10, R15, PT ;  /* 0x0000000f0a00720c */ /* 0x000fc40003f46070 */
[----:B------:R-:W-:Y:S02]  /*09e0*/  SEL R17, R17, RZ, !P1 ;  /* 0x000000ff11117207 */ /* 0x000fe40004800000 */
[----:B------:R-:W-:Y:S02]  /*09f0*/  ISETP.GE.U32.AND P1, PT, R8, R21, PT ;  /* 0x000000150800720c */ /* 0x000fe40003f26070 */
[----:B------:R-:W-:Y:S02]  /*0a00*/  LOP3.LUT R15, R6, 0xffff, RZ, 0xc0, !PT ;  /* 0x0000ffff060f7812 */ /* 0x000fe400078ec0ff */
[----:B------:R-:W-:Y:S02]  /*0a10*/  SEL R17, R17, 0x1, !P2 ;  /* 0x0000000111117807 */ /* 0x000fe40005000000 */
[----:B------:R-:W-:Y:S02]  /*0a20*/  VIMNMX.U16x2 R10, PT, PT, R14, R6, !PT ;  /* 0x000000060e0a7248 */ /* 0x000fe40007fe0200 */
[----:B------:R-:W-:-:S02]  /*0a30*/  PLOP3.LUT P6, PT, P6, P5, PT, 0xf8, 0x8f ;  /* 0x00000000008f781c */ /* 0x000fc400037cbf70 */
[----:B------:R-:W-:Y:S02]  /*0a40*/  ISETP.GE.U32.AND P5, PT, R14, R15, PT ;  /* 0x0000000f0e00720c */ /* 0x000fe40003fa6070 */
[----:B------:R-:W-:Y:S01]  /*0a50*/  SEL R6, R17, 0x2, !P1 ;  /* 0x0000000211067807 */ /* 0x000fe20004800000 */
[----:B------:R-:W4:Y:S01]  /*0a60*/  LDG.E.U16 R14, desc[UR10][R48.64+0x24] ;  /* 0x0000240a300e7981 */ /* 0x000f22000c1e1500 */
[----:B------:R-:W-:Y:S02]  /*0a70*/  LOP3.LUT R17, R10, 0xffff, RZ, 0xc0, !PT ;  /* 0x0000ffff0a117812 */ /* 0x000fe400078ec0ff */
[----:B------:R-:W-:Y:S02]  /*0a80*/  P2R R8, PR, RZ, 0x40 ;  /* 0x00000040ff087803 */ /* 0x000fe40000000000 */
[----:B------:R-:W-:Y:S02]  /*0a90*/  SEL R6, R6, 0x3, !P5 ;  /* 0x0000000306067807 */ /* 0x000fe40006800000 */
[----:B------:R-:W-:-:S04]  /*0aa0*/  ISETP.GE.U32.AND P6, PT, R2, R17, PT ;  /* 0x000000110200720c */ /* 0x000fc80003fc6070 */
[----:B------:R-:W-:Y:S02]  /*0ab0*/  SEL R15, R6, RZ, !P6 ;  /* 0x000000ff060f7207 */ /* 0x000fe40007000000 */
[----:B------:R-:W5:Y:S01]  /*0ac0*/  LDG.E.U16 R6, desc[UR10][R48.64+0x26] ;  /* 0x0000260a30067981 */ /* 0x000f62000c1e1500 */
[----:B------:R-:W-:Y:S02]  /*0ad0*/  VIMNMX.U16x2 R10, PT, PT, R2, R10, !PT ;  /* 0x0000000a020a7248 */ /* 0x000fe40007fe0200 */
[----:B------:R-:W-:Y:S02]  /*0ae0*/  ISETP.NE.AND P6, PT, R8, RZ, PT ;  /* 0x000000ff0800720c */ /* 0x000fe40003fc5270 */
[----:B------:R-:W3:Y:S01]  /*0af0*/  LDG.E.U16 R8, desc[UR10][R48.64+0x28] ;  /* 0x0000280a30087981 */ /* 0x000ee2000c1e1500 */
[----:B------:R-:W-:Y:S02]  /*0b00*/  ISETP.LT.U32.AND P4, PT, R0, R3, !P4 ;  /* 0x000000030000720c */ /* 0x000fe40006781070 */
[----:B------:R-:W-:-:S02]  /*0b10*/  LOP3.LUT R3, R10, 0xffff, RZ, 0xc0, !PT ;  /* 0x0000ffff0a037812 */ /* 0x000fc400078ec0ff */
[----:B------:R-:W-:-:S04]  /*0b20*/  SEL R23, RZ, 0x1, !P6 ;  /* 0x00000001ff177807 */ /* 0x000fc80007000000 */
[----:B------:R-:W-:-:S04]  /*0b30*/  SEL R23, R23, 0x2, P4 ;  /* 0x0000000217177807 */ /* 0x000fc80002000000 */
[----:B------:R-:W-:Y:S02]  /*0b40*/  SEL R23, R23, 0x2, !P0 ;  /* 0x0000000217177807 */ /* 0x000fe40004000000 */
[----:B--2---:R-:W-:-:S04]  /*0b50*/  VIMNMX.U16x2 R16, PT, PT, R12, R10, !PT ;  /* 0x0000000a0c107248 */ /* 0x004fc80007fe0200 */
[----:B------:R-:W-:Y:S02]  /*0b60*/  LOP3.LUT R21, R16, 0xffff, RZ, 0xc0, !PT ;  /* 0x0000ffff10157812 */ /* 0x000fe400078ec0ff */
[----:B----4-:R-:W-:-:S04]  /*0b70*/  VIMNMX.U16x2 R18, PT, PT, R14, R16, !PT ;  /* 0x000000100e127248 */ /* 0x010fc80007fe0200 */
[----:B------:R-:W-:Y:S02]  /*0b80*/  PRMT R0, R18, 0x7610, R0 ;  /* 0x0000761012007816 */ /* 0x000fe40000000000 */
[----:B------:R-:W-:Y:S02]  /*0b90*/  ISETP.GE.U32.AND P4, PT, R14, R21, PT ;  /* 0x000000150e00720c */ /* 0x000fe40003f86070 */
[----:B-----5:R-:W-:-:S04]  /*0ba0*/  VIMNMX.U16x2 R10, PT, PT, R6, R0, !PT ;  /* 0x00000000060a7248 */ /* 0x020fc80007fe0200 */
[----:B------:R-:W-:Y:S02]  /*0bb0*/  PRMT R14, R10, 0x7610, R14 ;  /* 0x000076100a0e7816 */ /* 0x000fe4000000000e */
[----:B------:R-:W2:Y:S01]  /*0bc0*/  LDG.E.U16 R10, desc[UR10][R48.64+0x2a] ;  /* 0x00002a0a300a7981 */ /* 0x000ea2000c1e1500 */
[----:B------:R-:W-:-:S03]  /*0bd0*/  ISETP.GE.U32.AND P6, PT, R12, R3, PT ;  /* 0x000000030c00720c */ /* 0x000fc60003fc6070 */
[----:B------:R-:W4:Y:S01]  /*0be0*/  LDG.E.U16 R12, desc[UR10][R48.64+0x2c] ;  /* 0x00002c0a300c7981 */ /* 0x000f22000c1e1500 */
[----:B------:R-:W-:-:S04]  /*0bf0*/  LOP3.LUT R3, R0, 0xffff, RZ, 0xc0, !PT ;  /* 0x0000ffff00037812 */ /* 0x000fc800078ec0ff */
[----:B------:R-:W-:Y:S02]  /*0c00*/  ISETP.GE.U32.AND P0, PT, R6, R3, PT ;  /* 0x000000030600720c */ /* 0x000fe40003f06070 */
[----:B------:R-:W5:Y:S01]  /*0c10*/  LDG.E.U16 R6, desc[UR10][R48.64+0x2e] ;  /* 0x00002e0a30067981 */ /* 0x000f62000c1e1500 */
[----:B------:R-:W-:Y:S02]  /*0c20*/  SEL R0, R15, 0x1, !P6 ;  /* 0x000000010f007807 */ /* 0x000fe40007000000 */
[----:B------:R-:W-:Y:S02]  /*0c30*/  LOP3.LUT R3, R14, 0xffff, RZ, 0xc0, !PT ;  /* 0x0000ffff0e037812 */ /* 0x000fe400078ec0ff */
[----:B------:R-:W-:Y:S02]  /*0c40*/  SEL R0, R0, 0x2, !P4 ;  /* 0x0000000200007807 */ /* 0x000fe40006000000 */
[----:B------:R-:W-:Y:S02]  /*0c50*/  P2R R15, PR, RZ, 0x10 ;  /* 0x00000010ff0f7803 */ /* 0x000fe40000000000 */
[----:B------:R-:W-:-:S02]  /*0c60*/  SEL R0, R0, 0x3, !P0 ;  /* 0x0000000300007807 */ /* 0x000fc40004000000 */
[C---:B---3--:R-:W-:Y:S02]  /*0c70*/  ISETP.GE.U32.AND P4, PT, R8.reuse, R3, PT ;  /* 0x000000030800720c */ /* 0x048fe40003f86070 */
[----:B------:R-:W-:Y:S02]  /*0c80*/  VIMNMX.U16x2 R14, PT, PT, R8, R14, !PT ;  /* 0x0000000e080e7248 */ /* 0x000fe40007fe0200 */
[----:B------:R-:W-:Y:S02]  /*0c90*/  SEL R18, R0, RZ, !P4 ;  /* 0x000000ff00127207 */ /* 0x000fe40006000000 */
[----:B------:R-:W3:Y:S01]  /*0ca0*/  LDG.E.U16 R0, desc[UR10][R48.64+0x30] ;  /* 0x0000300a30007981 */ /* 0x000ee2000c1e1500 */
[----:B------:R-:W-:Y:S02]  /*0cb0*/  ISETP.LT.U32.AND P4, PT, R4, R19, !P2 ;  /* 0x000000130400720c */ /* 0x000fe40005781070 */
[----:B------:R-:W-:Y:S02]  /*0cc0*/  LOP3.LUT R19, R14, 0xffff, RZ, 0xc0, !PT ;  /* 0x0000ffff0e137812 */ /* 0x000fe400078ec0ff */
[----:B------:R-:W-:-:S02]  /*0cd0*/  SEL R23, R23, 0x2, !P3 ;  /* 0x0000000217177807 */ /* 0x000fc40005800000 */
[C---:B--2---:R-:W-:Y:S02]  /*0ce0*/  VIMNMX.U16x2 R16, PT, PT, R10.reuse, R14, !PT ;  /* 0x0000000e0a107248 */ /* 0x044fe40007fe0200 */
[----:B------:R-:W-:Y:S02]  /*0cf0*/  ISETP.GE.U32.AND P2, PT, R10, R19, PT ;  /* 0x000000130a00720c */ /* 0x000fe40003f46070 */
[----:B------:R-:W2:Y:S01]  /*0d00*/  LDG.E.U16 R10, desc[UR10][R48.64+0x32] ;  /* 0x0000320a300a7981 */ /* 0x000ea2000c1e1500 */
[----:B------:R-:W-:Y:S02]  /*0d10*/  LOP3.LUT R21, R16, 0xffff, RZ, 0xc0, !PT ;  /* 0x0000ffff10157812 */ /* 0x000fe400078ec0ff */
[C---:B----4-:R-:W-:Y:S02]  /*0d20*/  VIMNMX.U16x2 R20, PT, PT, R12.reuse, R16, !PT ;  /* 0x000000100c147248 */ /* 0x050fe40007fe0200 */
[----:B------:R-:W-:Y:S02]  /*0d30*/  ISETP.GE.U32.AND P3, PT, R12, R21, PT ;  /* 0x000000150c00720c */ /* 0x000fe40003f66070 */
[----:B------:R-:W4:Y:S01]  /*0d40*/  LDG.E.U16 R12, desc[UR10][R48.64+0x34] ;  /* 0x0000340a300c7981 */ /* 0x000f22000c1e1500 */
[----:B------:R-:W-:-:S04]  /*0d50*/  PRMT R4, R20, 0x7610, R4 ;  /* 0x0000761014047816 */ /* 0x000fc80000000004 */
[----:B-----5:R-:W-:Y:S02]  /*0d60*/  VIMNMX.U16x2 R14, PT, PT, R6, R4, !PT ;  /* 0x00000004060e7248 */ /* 0x020fe40007fe0200 */
[----:B------:R-:W-:Y:S02]  /*0d70*/  LOP3.LUT R19, R4, 0xffff, RZ, 0xc0, !PT ;  /* 0x0000ffff04137812 */ /* 0x000fe400078ec0ff */
[----:B------:R-:W5:Y:S01]  /*0d80*/  LDG.E.U16 R4, desc[UR10][R48.64+0x36] ;  /* 0x0000360a30047981 */ /* 0x000f62000c1e1500 */
[----:B------:R-:W-:Y:S02]  /*0d90*/  SEL R23, R23, 0x3, P4 ;  /* 0x0000000317177807 */ /* 0x000fe40002000000 */
[----:B------:R-:W-:Y:S02]  /*0da0*/  ISETP.GE.U32.AND P4, PT, R6, R19, PT ;  /* 0x000000130600720c */ /* 0x000fe40003f86070 */
[----:B------:R-:W5:Y:S01]  /*0db0*/  LDG.E.U16 R6, desc[UR10][R48.64+0x38] ;  /* 0x0000380a30067981 */ /* 0x000f62000c1e1500 */
[----:B------:R-:W-:-:S02]  /*0dc0*/  LOP3.LUT R19, R14, 0xffff, RZ, 0xc0, !PT ;  /* 0x0000ffff0e137812 */ /* 0x000fc400078ec0ff */
[----:B---3--:R-:W-:Y:S02]  /*0dd0*/  VIMNMX.U16x2 R14, PT, PT, R0, R14, !PT ;  /* 0x0000000e000e7248 */ /* 0x008fe40007fe0200 */
[----:B------:R-:W-:Y:S02]  /*0de0*/  SEL R18, R18, 0x1, !P2 ;  /* 0x0000000112127807 */ /* 0x000fe40005000000 */
[----:B------:R-:W-:Y:S02]  /*0df0*/  SEL R23, R23, 0x3, !P5 ;  /* 0x0000000317177807 */ /* 0x000fe40006800000 */
[----:B------:R-:W-:Y:S02]  /*0e00*/  ISETP.LT.U32.AND P6, PT, R2, R17, !P6 ;  /* 0x000000110200720c */ /* 0x000fe400077c1070 */
[----:B------:R-:W-:Y:S02]  /*0e10*/  LOP3.LUT R17, R14, 0xffff, RZ, 0xc0, !PT ;  /* 0x0000ffff0e117812 */ /* 0x000fe400078ec0ff */
[----:B------:R-:W-:-:S02]  /*0e20*/  SEL R18, R18, 0x2, !P3 ;  /* 0x0000000212127807 */ /* 0x000fc40005800000 */
[----:B------:R-:W-:Y:S02]  /*0e30*/  SEL R23, R23, 0x3, !P1 ;  /* 0x0000000317177807 */ /* 0x000fe40004800000 */
[----:B------:R-:W-:Y:S02]  /*0e40*/  SEL R18, R18, 0x3, !P4 ;  /* 0x0000000312127807 */ /* 0x000fe40006000000 */
[----:B------:R-:W-:-:S04]  /*0e50*/  ISETP.GE.U32.AND P5, PT, R0, R19, PT ;  /* 0x000000130000720c */ /* 0x000fc80003fa6070 */
[----:B------:R-:W-:Y:S02]  /*0e60*/  SEL R18, R18, RZ, !P5 ;  /* 0x000000ff12127207 */ /* 0x000fe40006800000 */
[C---:B--2---:R-:W-:Y:S02]  /*0e70*/  VIMNMX.U16x2 R16, PT, PT, R10.reuse, R14, !PT ;  /* 0x0000000e0a107248 */ /* 0x044fe40007fe0200 */
[----:B------:R-:W-:Y:S02]  /*0e80*/  ISETP.GE.U32.AND P1, PT, R10, R17, PT ;  /* 0x000000110a00720c */ /* 0x000fe40003f26070 */
[----:B------:R-:W2:Y:S01]  /*0e90*/  LDG.E.U16 R10, desc[UR10][R48.64+0x3a] ;  /* 0x00003a0a300a7981 */ /* 0x000ea2000c1e1500 */
[----:B------:R-:W-:Y:S02]  /*0ea0*/  LOP3.LUT R21, R16, 0xffff, RZ, 0xc0, !PT ;  /* 0x0000ffff10157812 */ /* 0x000fe400078ec0ff */
[C---:B----4-:R-:W-:Y:S02]  /*0eb0*/  VIMNMX.U16x2 R20, PT, PT, R12.reuse, R16, !PT ;  /* 0x000000100c147248 */ /* 0x050fe40007fe0200 */
[----:B------:R-:W-:-:S02]  /*0ec0*/  ISETP.GE.U32.AND P5, PT, R12, R21, PT ;  /* 0x000000150c00720c */ /* 0x000fc40003fa6070 */
[----:B------:R-:W3:Y:S01]  /*0ed0*/  LDG.E.U16 R12, desc[UR10][R48.64+0x3c] ;  /* 0x00003c0a300c7981 */ /* 0x000ee2000c1e1500 */
[----:B------:R-:W-:-:S04]  /*0ee0*/  PRMT R2, R20, 0x7610, R2 ;  /* 0x0000761014027816 */ /* 0x000fc80000000002 */
[----:B-----5:R-:W-:Y:S02]  /*0ef0*/  VIMNMX.U16x2 R14, PT, PT, R4, R2, !PT ;  /* 0x00000002040e7248 */ /* 0x020fe40007fe0200 */
[----:B------:R-:W-:Y:S02]  /*0f00*/  LOP3.LUT R17, R2, 0xffff, RZ, 0xc0, !PT ;  /* 0x0000ffff02117812 */ /* 0x000fe400078ec0ff */
[----:B------:R-:W4:Y:S01]  /*0f10*/  LDG.E.U16 R2, desc[UR10][R48.64+0x3e] ;  /* 0x00003e0a30027981 */ /* 0x000f22000c1e1500 */
[----:B------:R-:W-:Y:S02]  /*0f20*/  SEL R23, R23, 0x4, P6 ;  /* 0x0000000417177807 */ /* 0x000fe40003000000 */
[----:B------:R-:W-:Y:S02]  /*0f30*/  SEL R18, R18, 0x1, !P1 ;  /* 0x0000000112127807 */ /* 0x000fe40004800000 */
[----:B------:R-:W-:Y:S02]  /*0f40*/  SEL R23, R23, 0x4, !P0 ;  /* 0x0000000417177807 */ /* 0x000fe40004000000 */
[----:B------:R-:W-:-:S02]  /*0f50*/  ISETP.GE.U32.AND P0, PT, R4, R17, PT ;  /* 0x000000110400720c */ /* 0x000fc40003f06070 */
[----:B------:R-:W-:Y:S01]  /*0f60*/  SEL R18, R18, 0x2, !P5 ;  /* 0x0000000212127807 */ /* 0x000fe20006800000 */
[----:B------:R-:W5:Y:S01]  /*0f70*/  LDG.E.U16 R4, desc[UR10][R48.64+0x40] ;  /* 0x0000400a30047981 */ /* 0x000f62000c1e1500 */
[----:B------:R-:W-:Y:S02]  /*0f80*/  LOP3.LUT R17, R14, 0xffff, RZ, 0xc0, !PT ;  /* 0x0000ffff0e117812 */ /* 0x000fe400078ec0ff */
[----:B------:R-:W-:Y:S02]  /*0f90*/  SEL R18, R18, 0x3, !P0 ;  /* 0x0000000312127807 */ /* 0x000fe40004000000 */
[C---:B------:R-:W-:Y:S02]  /*0fa0*/  ISETP.GE.U32.AND P6, PT, R6.reuse, R17, PT ;  /* 0x000000110600720c */ /* 0x040fe40003fc6070 */
[----:B------:R-:W-:Y:S02]  /*0fb0*/  VIMNMX.U16x2 R14, PT, PT, R6, R14, !PT ;  /* 0x0000000e060e7248 */ /* 0x000fe40007fe0200 */
[----:B------:R-:W-:-:S02]  /*0fc0*/  SEL R18, R18, RZ, !P6 ;  /* 0x000000ff12127207 */ /* 0x000fc40007000000 */
[----:B------:R-:W-:Y:S02]  /*0fd0*/  ISETP.LT.U32.AND P6, PT, R8, R3, !P2 ;  /* 0x000000030800720c */ /* 0x000fe400057c1070 */
[----:B------:R-:W-:Y:S02]  /*0fe0*/  ISETP.NE.AND P2, PT, R15, RZ, PT ;  /* 0x000000ff0f00720c */ /* 0x000fe40003f45270 */
[----:B------:R-:W-:Y:S02]  /*0ff0*/  LOP3.LUT R3, R14, 0xffff, RZ, 0xc0, !PT ;  /* 0x0000ffff0e037812 */ /* 0x000fe400078ec0ff */
[----:B------:R-:W-:-:S04]  /*1000*/  SEL R23, R23, 0x4, !P2 ;  /* 0x0000000417177807 */ /* 0x000fc80005000000 */
[----:B------:R-:W-:Y:S02]  /*1010*/  SEL R23, R23, 0x5, P6 ;  /* 0x0000000517177807 */ /* 0x000fe40003000000 */
[C---:B--2---:R-:W-:Y:S02]  /*1020*/  VIMNMX.U16x2 R16, PT, PT, R10.reuse, R14, !PT ;  /* 0x0000000e0a107248 */ /* 0x044fe40007fe0200 */
[----:B------:R-:W-:Y:S02]  /*1030*/  ISETP.GE.U32.AND P2, PT, R10, R3, PT ;  /* 0x000000030a00720c */ /* 0x000fe40003f46070 */
[----:B------:R-:W2:Y:S01]  /*1040*/  LDG.E.U16 R10, desc[UR10][R48.64+0x42] ;  /* 0x0000420a300a7981 */ /* 0x000ea2000c1e1500 */
[----:B------:R-:W-:Y:S02]  /*1050*/  LOP3.LUT R15, R16, 0xffff, RZ, 0xc0, !PT ;  /* 0x0000ffff100f7812 */ /* 0x000fe400078ec0ff */
[C---:B---3--:R-:W-:Y:S02]  /*1060*/  VIMNMX.U16x2 R20, PT, PT, R12.reuse, R16, !PT ;  /* 0x000000100c147248 */ /* 0x048fe40007fe0200 */
[----:B------:R-:W-:-:S02]  /*1070*/  ISETP.GE.U32.AND P6, PT, R12, R15, PT ;  /* 0x0000000f0c00720c */ /* 0x000fc40003fc6070 */
[----:B------:R-:W3:Y:S01]  /*1080*/  LDG.E.U16 R12, desc[UR10][R48.64+0x44] ;  /* 0x0000440a300c7981 */ /* 0x000ee2000c1e1500 */
[----:B------:R-:W-:-:S04]  /*1090*/  PRMT R8, R20, 0x7610, R8 ;  /* 0x0000761014087816 */ /* 0x000fc80000000008 */
[----:B----4-:R-:W-:Y:S02]  /*10a0*/  VIMNMX.U16x2 R14, PT, PT, R2, R8, !PT ;  /* 0x00000008020e7248 */ /* 0x010fe40007fe0200 */
[----:B------:R-:W-:Y:S02]  /*10b0*/  LOP3.LUT R3, R8, 0xffff, RZ, 0xc0, !PT ;  /* 0x0000ffff08037812 */ /* 0x000fe400078ec0ff */
[----:B------:R-:W4:Y:S01]  /*10c0*/  LDG.E.U16 R8, desc[UR10][R48.64+0x46] ;  /* 0x0000460a30087981 */ /* 0x000f22000c1e1500 */
[----:B------:R-:W-:Y:S02]  /*10d0*/  SEL R23, R23, 0x5, !P4 ;  /* 0x0000000517177807 */ /* 0x000fe40006000000 */
[----:B------:R-:W-:Y:S02]  /*10e0*/  ISETP.GE.U32.AND P4, PT, R2, R3, PT ;  /* 0x000000030200720c */ /* 0x000fe40003f86070 */
[----:B------:R-:W-:Y:S01]  /*10f0*/  LOP3.LUT R3, R14, 0xffff, RZ, 0xc0, !PT ;  /* 0x0000ffff0e037812 */ /* 0x000fe200078ec0ff */
[----:B------:R-:W4:Y:S01]  /*1100*/  LDG.E.U16 R2, desc[UR10][R48.64+0x48] ;  /* 0x0000480a30027981 */ /* 0x000f22000c1e1500 */
[----:B-----5:R-:W-:-:S02]  /*1110*/  VIMNMX.U16x2 R14, PT, PT, R4, R14, !PT ;  /* 0x0000000e040e7248 */ /* 0x020fc40007fe0200 */
[----:B------:R-:W-:Y:S02]  /*1120*/  ISETP.LT.U32.AND P1, PT, R0, R19, !P1 ;  /* 0x000000130000720c */ /* 0x000fe40004f21070 */
        /* <DEDUP_REMOVED lines=17> */
[----:B------:R-:W5:Y:S01]  /*1240*/  LDG.E.U16 R8, desc[UR10][R48.64+0x50] ;  /* 0x0000500a30087981 */ /* 0x000f62000c1e1500 */
[----:B------:R-:W-:-:S02]  /*1250*/  VIMNMX.U16x2 R14, PT, PT, R2, R14, !PT ;  /* 0x0000000e020e7248 */ /* 0x000fc40007fe0200 */
[----:B------:R-:W-:Y:S02]  /*1260*/  SEL R18, R18, 0x1, !P2 ;  /* 0x0000000112127807 */ /* 0x000fe40005000000 */
[----:B------:R-:W-:Y:S02]  /*1270*/  ISETP.LT.U32.AND P2, PT, R6, R17, !P2 ;  /* 0x000000110600720c */ /* 0x000fe40005741070 */
[----:B------:R-:W-:Y:S02]  /*1280*/  LOP3.LUT R17, R14, 0xffff, RZ, 0xc0, !PT ;  /* 0x0000ffff0e117812 */ /* 0x000fe400078ec0ff */
[----:B------:R-:W-:-:S04]  /*1290*/  SEL R23, R23, 0x6, !P5 ;  /* 0x0000000617177807 */ /* 0x000fc80006800000 */
[----:B------:R-:W-:Y:S02]  /*12a0*/  SEL R23, R23, 0x7, P2 ;  /* 0x0000000717177807 */ /* 0x000fe40001000000 */
[----:B------:R-:W-:Y:S02]  /*12b0*/  SEL R18, R18, 0x2, !P6 ;  /* 0x0000000212127807 */ /* 0x000fe40007000000 */
[----:B------:R-:W-:Y:S02]  /*12c0*/  SEL R23, R23, 0x7, !P4 ;  /* 0x0000000717177807 */ /* 0x000fe40006000000 */
[----:B------:R-:W-:Y:S02]  /*12d0*/  SEL R18, R18, 0x3, !P4 ;  /* 0x0000000312127807 */ /* 0x000fe40006000000 */
[C---:B--2---:R-:W-:Y:S02]  /*12e0*/  VIMNMX.U16x2 R16, PT, PT, R10.reuse, R14, !PT ;  /* 0x0000000e0a107248 */ /* 0x044fe40007fe0200 */
[----:B------:R-:W-:-:S02]  /*12f0*/  ISETP.GE.U32.AND P5, PT, R10, R17, PT ;  /* 0x000000110a00720c */ /* 0x000fc40003fa6070 */
[----:B------:R-:W-:Y:S01]  /*1300*/  LOP3.LUT R21, R16, 0xffff, RZ, 0xc0, !PT ;  /* 0x0000ffff10157812 */ /* 0x000fe200078ec0ff */
[----:B------:R-:W2:Y:S01]  /*1310*/  LDG.E.U16 R10, desc[UR10][R48.64+0x52] ;  /* 0x0000520a300a7981 */ /* 0x000ea2000c1e1500 */
[C---:B---3--:R-:W-:Y:S02]  /*1320*/  VIMNMX.U16x2 R20, PT, PT, R12.reuse, R16, !PT ;  /* 0x000000100c147248 */ /* 0x048fe40007fe0200 */
[----:B------:R-:W-:Y:S02]  /*1330*/  ISETP.GE.U32.AND P2, PT, R12, R21, PT ;  /* 0x000000150c00720c */ /* 0x000fe40003f46070 */
[----:B------:R-:W3:Y:S01]  /*1340*/  LDG.E.U16 R12, desc[UR10][R48.64+0x54] ;  /* 0x0000540a300c7981 */ /* 0x000ee2000c1e1500 */
[----:B------:R-:W-:-:S04]  /*1350*/  PRMT R6, R20, 0x7610, R6 ;  /* 0x0000761014067816 */ /* 0x000fc80000000006 */
[----:B------:R-:W-:Y:S02]  /*1360*/  LOP3.LUT R17, R6, 0xffff, RZ, 0xc0, !PT ;  /* 0x0000ffff06117812 */ /* 0x000fe400078ec0ff */
[C---:B----4-:R-:W-:Y:S02]  /*1370*/  VIMNMX.U16x2 R14, PT, PT, R0.reuse, R6, !PT ;  /* 0x00000006000e7248 */ /* 0x050fe40007fe0200 */
[----:B------:R-:W-:Y:S01]  /*1380*/  ISETP.GE.U32.AND P4, PT, R0, R17, PT ;  /* 0x000000110000720c */ /* 0x000fe20003f86070 */
[----:B------:R-:W4:Y:S04]  /*1390*/  LDG.E.U16 R6, desc[UR10][R48.64+0x58] ;  /* 0x0000580a30067981 */ /* 0x000f28000c1e1500 */
[----:B------:R-:W4:Y:S01]  /*13a0*/  LDG.E.U16 R0, desc[UR10][R48.64+0x56] ;  /* 0x0000560a30007981 */ /* 0x000f22000c1e1500 */
[----:B------:R-:W-:-:S02]  /*13b0*/  P2R R15, PR, RZ, 0x40 ;  /* 0x00000040ff0f7803 */ /* 0x000fc40000000000 */
[----:B------:R-:W-:-:S04]  /*13c0*/  ISETP.GE.U32.AND P6, PT, R4, R3, PT ;  /* 0x000000030400720c */ /* 0x000fc80003fc6070 */
[----:B------:R-:W-:-:S04]  /*13d0*/  SEL R18, R18, RZ, !P6 ;  /* 0x000000ff12127207 */ /* 0x000fc80007000000 */
[----:B------:R-:W-:-:S04]  /*13e0*/  SEL R18, R18, 0x1, !P3 ;  /* 0x0000000112127807 */ /* 0x000fc80005800000 */
[----:B------:R-:W-:Y:S02]  /*13f0*/  SEL R18, R18, 0x2, !P1 ;  /* 0x0000000212127807 */ /* 0x000fe40004800000 */
[----:B------:R-:W-:Y:S02]  /*1400*/  ISETP.GE.U32.AND P6, PT, R2, R19, PT ;  /* 0x000000130200720c */ /* 0x000fe40003fc6070 */
[----:B------:R-:W-:-:S04]  /*1410*/  SEL R18, R18, 0x3, !P0 ;  /* 0x0000000312127807 */ /* 0x000fc80004000000 */
[----:B------:R-:W-:-:S04]  /*1420*/  SEL R18, R18, RZ, !P6 ;  /* 0x000000ff12127207 */ /* 0x000fc80007000000 */
[----:B------:R-:W-:Y:S02]  /*1430*/  SEL R18, R18, 0x1, !P5 ;  /* 0x0000000112127807 */ /* 0x000fe40006800000 */
[----:B------:R-:W-:Y:S02]  /*1440*/  LOP3.LUT R17, R14, 0xffff, RZ, 0xc0, !PT ;  /* 0x0000ffff0e117812 */ /* 0x000fe400078ec0ff */
[----:B------:R-:W-:Y:S02]  /*1450*/  SEL R18, R18, 0x2, !P2 ;  /* 0x0000000212127807 */ /* 0x000fe40005000000 */
[----:B-----5:R-:W-:Y:S02]  /*1460*/  ISETP.GE.U32.AND P6, PT, R8, R17, PT ;  /* 0x000000110800720c */ /* 0x020fe40003fc6070 */
[----:B------:R-:W-:Y:S02]  /*1470*/  SEL R18, R18, 0x3, !P4 ;  /* 0x0000000312127807 */ /* 0x000fe40006000000 */
[----:B------:R-:W-:-:S02]  /*1480*/  VIMNMX.U16x2 R14, PT, PT, R8, R14, !PT ;  /* 0x0000000e080e7248 */ /* 0x000fc40007fe0200 */
[----:B------:R-:W-:Y:S02]  /*1490*/  SEL R18, R18, RZ, !P6 ;  /* 0x000000ff12127207 */ /* 0x000fe40007000000 */
[----:B------:R-:W-:Y:S02]  /*14a0*/  ISETP.LT.U32.AND P6, PT, R4, R3, !P3 ;  /* 0x000000030400720c */ /* 0x000fe40005fc1070 */
[----:B------:R-:W-:Y:S02]  /*14b0*/  ISETP.NE.AND P3, PT, R15, RZ, PT ;  /* 0x000000ff0f00720c */ /* 0x000fe40003f65270 */
[----:B------:R-:W-:Y:S02]  /*14c0*/  LOP3.LUT R3, R14, 0xffff, RZ, 0xc0, !PT ;  /* 0x0000ffff0e037812 */ /* 0x000fe400078ec0ff */
[----:B------:R-:W-:-:S04]  /*14d0*/  SEL R23, R23, 0x7, !P3 ;  /* 0x0000000717177807 */ /* 0x000fc80005800000 */
[----:B------:R-:W-:-:S04]  /*14e0*/  SEL R23, R23, 0x8, P6 ;  /* 0x0000000817177807 */ /* 0x000fc80003000000 */
[----:B------:R-:W-:Y:S02]  /*14f0*/  SEL R23, R23, 0x8, !P0 ;  /* 0x0000000817177807 */ /* 0x000fe40004000000 */
[C---:B--2---:R-:W-:Y:S02]  /*1500*/  VIMNMX.U16x2 R16, PT, PT, R10.reuse, R14, !PT ;  /* 0x0000000e0a107248 */ /* 0x044fe40007fe0200 */
[----:B------:R-:W-:Y:S02]  /*1510*/  ISETP.GE.U32.AND P3, PT, R10, R3, PT ;  /* 0x000000030a00720c */ /* 0x000fe40003f66070 */
[----:B------:R-:W2:Y:S01]  /*1520*/  LDG.E.U16 R10, desc[UR10][R48.64+0x5a] ;  /* 0x00005a0a300a7981 */ /* 0x000ea2000c1e1500 */
[----:B------:R-:W-:Y:S02]  /*1530*/  LOP3.LUT R15, R16, 0xffff, RZ, 0xc0, !PT ;  /* 0x0000ffff100f7812 */ /* 0x000fe400078ec0ff */
[C---:B---3--:R-:W-:Y:S02]  /*1540*/  VIMNMX.U16x2 R20, PT, PT, R12.reuse, R16, !PT ;  /* 0x000000100c147248 */ /* 0x048fe40007fe0200 */
[----:B------:R-:W-:-:S02]  /*1550*/  ISETP.GE.U32.AND P6, PT, R12, R15, PT ;  /* 0x0000000f0c00720c */ /* 0x000fc40003fc6070 */
[----:B------:R-:W-:Y:S01]  /*1560*/  PRMT R4, R20, 0x7610, R4 ;  /* 0x0000761014047816 */ /* 0x000fe20000000004 */
[----:B------:R-:W3:Y:S03]  /*1570*/  LDG.E.U16 R12, desc[UR10][R48.64+0x5c] ;  /* 0x00005c0a300c7981 */ /* 0x000ee6000c1e1500 */
[----:B------:R-:W-:Y:S02]  /*1580*/  LOP3.LUT R3, R4, 0xffff, RZ, 0xc0, !PT ;  /* 0x0000ffff04037812 */ /* 0x000fe400078ec0ff */
[C---:B----4-:R-:W-:Y:S02]  /*1590*/  VIMNMX.U16x2 R14, PT, PT, R0.reuse, R4, !PT ;  /* 0x00000004000e7248 */ /* 0x050fe40007fe0200 */
[----:B------:R-:W-:Y:S01]  /*15a0*/  ISETP.GE.U32.AND P0, PT, R0, R3, PT ;  /* 0x000000030000720c */ /* 0x000fe20003f06070 */
[----:B------:R-:W4:Y:S04]  /*15b0*/  LDG.E.U16 R4, desc[UR10][R48.64+0x60] ;  /* 0x0000600a30047981 */ /* 0x000f28000c1e1500 */
[----:B------:R-:W5:Y:S01]  /*15c0*/  LDG.E.U16 R0, desc[UR10][R48.64+0x5e] ;  /* 0x00005e0a30007981 */ /* 0x000f62000c1e1500 */
[----:B------:R-:W-:-:S02]  /*15d0*/  LOP3.LUT R3, R14, 0xffff, RZ, 0xc0, !PT ;  /* 0x0000ffff0e037812 */ /* 0x000fc400078ec0ff */
[----:B------:R-:W-:Y:S02]  /*15e0*/  VIMNMX.U16x2 R14, PT, PT, R6, R14, !PT ;  /* 0x0000000e060e7248 */ /* 0x000fe40007fe0200 */
[----:B------:R-:W-:Y:S02]  /*15f0*/  ISETP.LT.U32.AND P5, PT, R2, R19, !P5 ;  /* 0x000000130200720c */ /* 0x000fe40006fa1070 */
[----:B------:R-:W-:Y:S02]  /*1600*/  LOP3.LUT R19, R14, 0xffff, RZ, 0xc0, !PT ;  /* 0x0000ffff0e137812 */ /* 0x000fe400078ec0ff */
[----:B------:R-:W-:-:S04]  /*1610*/  SEL R23, R23, 0x8, !P1 ;  /* 0x0000000817177807 */ /* 0x000fc80004800000 */
[----:B------:R-:W-:Y:S02]  /*1620*/  SEL R23, R23, 0x9, P5 ;  /* 0x0000000917177807 */ /* 0x000fe40002800000 */
[C---:B--2---:R-:W-:Y:S02]  /*1630*/  VIMNMX.U16x2 R16, PT, PT, R10.reuse, R14, !PT ;  /* 0x0000000e0a107248 */ /* 0x044fe40007fe0200 */
[----:B------:R-:W-:Y:S02]  /*1640*/  ISETP.GE.U32.AND P1, PT, R10, R19, PT ;  /* 0x000000130a00720c */ /* 0x000fe40003f26070 */
[----:B------:R-:W-:Y:S01]  /*1650*/  LOP3.LUT R21, R16, 0xffff, RZ, 0xc0, !PT ;  /* 0x0000ffff10157812 */ /* 0x000fe200078ec0ff */
[----:B------:R-:W2:Y:S01]  /*1660*/  LDG.E.U16 R10, desc[UR10][R48.64+0x62] ;  /* 0x0000620a300a7981 */ /* 0x000ea2000c1e1500 */
[C---:B---3--:R-:W-:Y:S02]  /*1670*/  VIMNMX.U16x2 R20, PT, PT, R12.reuse, R16, !PT ;  /* 0x000000100c147248 */ /* 0x048fe40007fe0200 */
[----:B------:R-:W-:-:S02]  /*1680*/  ISETP.GE.U32.AND P5, PT, R12, R21, PT ;  /* 0x000000150c00720c */ /* 0x000fc40003fa6070 */
[----:B------:R-:W3:Y:S01]  /*1690*/  LDG.E.U16 R12, desc[UR10][R48.64+0x64] ;  /* 0x0000640a300c7981 */ /* 0x000ee2000c1e1500 */
[----:B------:R-:W-:-:S04]  /*16a0*/  PRMT R2, R20, 0x7610, R2 ;  /* 0x0000761014027816 */ /* 0x000fc80000000002 */
[----:B------:R-:W-:Y:S02]  /*16b0*/  LOP3.LUT R19, R2, 0xffff, RZ, 0xc0, !PT ;  /* 0x0000ffff02137812 */ /* 0x000fe400078ec0ff */
[C---:B-----5:R-:W-:Y:S02]  /*16c0*/  VIMNMX.U16x2 R14, PT, PT, R0.reuse, R2, !PT ;  /* 0x00000002000e7248 */ /* 0x060fe40007fe0200 */
[----:B------:R-:W5:Y:S01]  /*16d0*/  LDG.E.U16 R2, desc[UR10][R48.64+0x66] ;  /* 0x0000660a30027981 */ /* 0x000f62000c1e1500 */
[----:B------:R-:W-:Y:S02]  /*16e0*/  SEL R23, R23, 0x9, !P4 ;  /* 0x0000000917177807 */ /* 0x000fe40006000000 */
[----:B------:R-:W-:Y:S02]  /*16f0*/  ISETP.GE.U32.AND P4, PT, R0, R19, PT ;  /* 0x000000130000720c */ /* 0x000fe40003f86070 */
[----:B------:R-:W-:Y:S01]  /*1700*/  LOP3.LUT R19, R14, 0xffff, RZ, 0xc0, !PT ;  /* 0x0000ffff0e137812 */ /* 0x000fe200078ec0ff */
[----:B------:R-:W5:Y:S01]  /*1710*/  LDG.E.U16 R0, desc[UR10][R48.64+0x68] ;  /* 0x0000680a30007981 */ /* 0x000f62000c1e1500 */
[----:B----4-:R-:W-:-:S02]  /*1720*/  VIMNMX.U16x2 R14, PT, PT, R4, R14, !PT ;  /* 0x0000000e040e7248 */ /* 0x010fc40007fe0200 */
        /* <DEDUP_REMOVED lines=8> */
[----:B--2---:R-:W-:-:S04]  /*17b0*/  VIMNMX.U16x2 R16, PT, PT, R10, R14, !PT ;  /* 0x0000000e0a107248 */ /* 0x004fc80007fe0200 */
[----:B---3--:R-:W-:-:S04]  /*17c0*/  VIMNMX.U16x2 R20, PT, PT, R12, R16, !PT ;  /* 0x000000100c147248 */ /* 0x008fc80007fe0200 */
[----:B------:R-:W-:Y:S02]  /*17d0*/  PRMT R8, R20, 0x7610, R8 ;  /* 0x0000761014087816 */ /* 0x000fe40000000008 */
[----:B------:R-:W-:Y:S01]  /*17e0*/  ISETP.GE.U32.AND P2, PT, R10, R17, PT ;  /* 0x000000110a00720c */ /* 0x000fe20003f46070 */
[----:B------:R-:W2:Y:S01]  /*17f0*/  LDG.E.U16 R20, desc[UR10][R48.64+0x96] ;  /* 0x0000960a30147981 */ /* 0x000ea2000c1e1500 */
[----:B------:R-:W-:Y:S02]  /*1800*/  LOP3.LUT R21, R16, 0xffff, RZ, 0xc0, !PT ;  /* 0x0000ffff10157812 */ /* 0x000fe400078ec0ff */
[----:B------:R-:W-:Y:S02]  /*1810*/  LOP3.LUT R17, R8, 0xffff, RZ, 0xc0, !PT ;  /* 0x0000ffff08117812 */ /* 0x000fe400078ec0ff */
[----:B-----5:R-:W-:Y:S02]  /*1820*/  VIMNMX.U16x2 R10, PT, PT, R2, R8, !PT ;  /* 0x00000008020a7248 */ /* 0x020fe40007fe0200 */
[----:B------:R-:W3:Y:S01]  /*1830*/  LDG.E.U16 R8, desc[UR10][R48.64+0x6a] ;  /* 0x00006a0a30087981 */ /* 0x000ee2000c1e1500 */
[----:B------:R-:W-:-:S02]  /*1840*/  ISETP.GE.U32.AND P3, PT, R12, R21, PT ;  /* 0x000000150c00720c */ /* 0x000fc40003f66070 */
[----:B------:R-:W-:Y:S02]  /*1850*/  PRMT R12, R10, 0x7610, R12 ;  /* 0x000076100a0c7816 */ /* 0x000fe4000000000c */
[----:B------:R-:W4:Y:S01]  /*1860*/  LDG.E.U16 R10, desc[UR10][R48.64+0x6c] ;  /* 0x00006c0a300a7981 */ /* 0x000f22000c1e1500 */
[----:B------:R-:W-:-:S03]  /*1870*/  ISETP.GE.U32.AND P0, PT, R2, R17, PT ;  /* 0x000000110200720c */ /* 0x000fc60003f06070 */
[----:B------:R-:W5:Y:S01]  /*1880*/  LDG.E.U16 R2, desc[UR10][R48.64+0x6e] ;  /* 0x00006e0a30027981 */ /* 0x000f62000c1e1500 */
[----:B------:R-:W-:Y:S02]  /*1890*/  P2R R15, PR, RZ, 0x40 ;  /* 0x00000040ff0f7803 */ /* 0x000fe40000000000 */
        /* <DEDUP_REMOVED lines=10> */
[----:B------:R-:W-:Y:S02]  /*1940*/  VIMNMX.U16x2 R12, PT, PT, R0, R12, !PT ;  /* 0x0000000c000c7248 */ /* 0x000fe40007fe0200 */
[----:B------:R-:W-:Y:S02]  /*1950*/  SEL R18, R18, 0x3, !P0 ;  /* 0x0000000312127807 */ /* 0x000fe40004000000 */
[----:B------:R-:W-:-:S04]  /*1960*/  ISETP.GE.U32.AND P6, PT, R0, R17, PT ;  /* 0x000000110000720c */ /* 0x000fc80003fc6070 */
[----:B------:R-:W-:Y:S02]  /*1970*/  SEL R18, R18, RZ, !P6 ;  /* 0x000000ff12127207 */ /* 0x000fe40007000000 */
[----:B------:R-:W-:Y:S02]  /*1980*/  ISETP.LT.U32.AND P6, PT, R6, R3, !P1 ;  /* 0x000000030600720c */ /* 0x000fe40004fc1070 */
[----:B------:R-:W-:Y:S02]  /*1990*/  ISETP.NE.AND P1, PT, R15, RZ, PT ;  /* 0x000000ff0f00720c */ /* 0x000fe40003f25270 */
[----:B------:R-:W-:Y:S02]  /*19a0*/  LOP3.LUT R3, R12, 0xffff, RZ, 0xc0, !PT ;  /* 0x0000ffff0c037812 */ /* 0x000fe400078ec0ff */
[----:B------:R-:W-:-:S04]  /*19b0*/  SEL R23, R23, 0xa, !P1 ;  /* 0x0000000a17177807 */ /* 0x000fc80004800000 */
[----:B------:R-:W-:-:S04]  /*19c0*/  SEL R23, R23, 0xb, P6 ;  /* 0x0000000b17177807 */ /* 0x000fc80003000000 */
[----:B------:R-:W-:Y:S02]  /*19d0*/  SEL R23, R23, 0xb, !P4 ;  /* 0x0000000b17177807 */ /* 0x000fe40006000000 */
[----:B---3--:R-:W-:-:S04]  /*19e0*/  VIMNMX.U16x2 R14, PT, PT, R8, R12, !PT ;  /* 0x0000000c080e7248 */ /* 0x008fc80007fe0200 */
[----:B----4-:R-:W-:Y:S02]  /*19f0*/  VIMNMX.U16x2 R16, PT, PT, R10, R14, !PT ;  /* 0x0000000e0a107248 */ /* 0x010fe40007fe0200 */
[----:B------:R-:W-:Y:S02]  /*1a00*/  LOP3.LUT R15, R14, 0xffff, RZ, 0xc0, !PT ;  /* 0x0000ffff0e0f7812 */ /* 0x000fe400078ec0ff */
[----:B------:R-:W-:Y:S02]  /*1a10*/  PRMT R6, R16, 0x7610, R6 ;  /* 0x0000761010067816 */ /* 0x000fe40000000006 */
[----:B------:R-:W-:Y:S01]  /*1a20*/  ISETP.GE.U32.AND P1, PT, R8, R3, PT ;  /* 0x000000030800720c */ /* 0x000fe20003f26070 */
[----:B------:R-:W3:Y:S01]  /*1a30*/  LDG.E.U16 R16, desc[UR10][R48.64+0x9c] ;  /* 0x00009c0a30107981 */ /* 0x000ee2000c1e1500 */
[----:B------:R-:W-:Y:S02]  /*1a40*/  ISETP.GE.U32.AND P6, PT, R10, R15, PT ;  /* 0x0000000f0a00720c */ /* 0x000fe40003fc6070 */
[----:B-----5:R-:W-:Y:S01]  /*1a50*/  VIMNMX.U16x2 R3, PT, PT, R2, R6, !PT ;  /* 0x0000000602037248 */ /* 0x020fe20007fe0200 */
[----:B------:R-:W4:Y:S01]  /*1a60*/  LDG.E.U16 R8, desc[UR10][R48.64+0x74] ;  /* 0x0000740a30087981 */ /* 0x000f22000c1e1500 */
[----:B------:R-:W-:-:S03]  /*1a70*/  LOP3.LUT R15, R6, 0xffff, RZ, 0xc0, !PT ;  /* 0x0000ffff060f7812 */ /* 0x000fc600078ec0ff */
[----:B------:R-:W5:Y:S01]  /*1a80*/  LDG.E.U16 R6, desc[UR10][R48.64+0x72] ;  /* 0x0000720a30067981 */ /* 0x000f62000c1e1500 */
[----:B------:R-:W-:-:S03]  /*1a90*/  ISETP.GE.U32.AND P4, PT, R2, R15, PT ;  /* 0x0000000f0200720c */ /* 0x000fc60003f86070 */
[----:B------:R-:W2:Y:S01]  /*1aa0*/  LDG.E.U16 R2, desc[UR10][R48.64+0x76] ;  /* 0x0000760a30027981 */ /* 0x000ea2000c1e1500 */
[----:B------:R-:W-:-:S04]  /*1ab0*/  PRMT R10, R3, 0x7610, R10 ;  /* 0x00007610030a7816 */ /* 0x000fc8000000000a */
[----:B------:R-:W-:Y:S02]  /*1ac0*/  LOP3.LUT R15, R10, 0xffff, RZ, 0xc0, !PT ;  /* 0x0000ffff0a0f7812 */ /* 0x000fe400078ec0ff */
[----:B------:R-:W-:Y:S02]  /*1ad0*/  VIMNMX.U16x2 R10, PT, PT, R36, R10, !PT ;  /* 0x0000000a240a7248 */ /* 0x000fe40007fe0200 */
[----:B------:R-:W-:Y:S02]  /*1ae0*/  ISETP.LT.U32.AND P2, PT, R4, R19, !P2 ;  /* 0x000000130400720c */ /* 0x000fe40005741070 */
[----:B------:R-:W-:Y:S02]  /*1af0*/  LOP3.LUT R19, R10, 0xffff, RZ, 0xc0, !PT ;  /* 0x0000ffff0a137812 */ /* 0x000fe400078ec0ff */
[----:B------:R-:W-:-:S04]  /*1b00*/  SEL R23, R23, 0xb, !P5 ;  /* 0x0000000b17177807 */ /* 0x000fc80006800000 */
[----:B------:R-:W-:-:S04]  /*1b10*/  SEL R23, R23, 0xc, P2 ;  /* 0x0000000c17177807 */ /* 0x000fc80001000000 */
[----:B------:R-:W-:Y:S02]  /*1b20*/  SEL R23, R23, 0xc, !P0 ;  /* 0x0000000c17177807 */ /* 0x000fe40004000000 */
[C---:B-----5:R-:W-:Y:S02]  /*1b30*/  VIMNMX.U16x2 R12, PT, PT, R6.reuse, R10, !PT ;  /* 0x0000000a060c7248 */ /* 0x060fe40007fe0200 */
[----:B------:R-:W-:Y:S01]  /*1b40*/  ISETP.GE.U32.AND P5, PT, R6, R19, PT ;  /* 0x000000130600720c */ /* 0x000fe20003fa6070 */
[----:B------:R-:W5:Y:S01]  /*1b50*/  LDG.E.U16 R10, desc[UR10][R48.64+0x80] ;  /* 0x0000800a300a7981 */ /* 0x000f62000c1e1500 */
[----:B----4-:R-:W-:Y:S02]  /*1b60*/  VIMNMX.U16x2 R14, PT, PT, R8, R12, !PT ;  /* 0x0000000c080e7248 */ /* 0x010fe40007fe0200 */
[----:B------:R-:W-:Y:S02]  /*1b70*/  LOP3.LUT R21, R12, 0xffff, RZ, 0xc0, !PT ;  /* 0x0000ffff0c157812 */ /* 0x000fe400078ec0ff */
[----:B------:R-:W-:-:S02]  /*1b80*/  PRMT R4, R14, 0x7610, R4 ;  /* 0x000076100e047816 */ /* 0x000fc40000000004 */
[----:B------:R-:W-:Y:S02]  /*1b90*/  ISETP.GE.U32.AND P2, PT, R8, R21, PT ;  /* 0x000000150800720c */ /* 0x000fe40003f46070 */
[----:B--2---:R-:W-:Y:S01]  /*1ba0*/  VIMNMX.U16x2 R6, PT, PT, R2, R4, !PT ;  /* 0x0000000402067248 */ /* 0x004fe20007fe0200 */
[----:B------:R-:W2:Y:S01]  /*1bb0*/  LDG.E.U16 R8, desc[UR10][R48.64+0x7a] ;  /* 0x00007a0a30087981 */ /* 0x000ea2000c1e1500 */
[----:B------:R-:W-:Y:S02]  /*1bc0*/  LOP3.LUT R19, R4, 0xffff, RZ, 0xc0, !PT ;  /* 0x0000ffff04137812 */ /* 0x000fe400078ec0ff */
[----:B------:R-:W-:Y:S02]  /*1bd0*/  PRMT R4, R6, 0x7610, R4 ;  /* 0x0000761006047816 */ /* 0x000fe40000000004 */
[----:B------:R-:W4:Y:S01]  /*1be0*/  LDG.E.U16 R6, desc[UR10][R48.64+0x7c] ;  /* 0x00007c0a30067981 */ /* 0x000f22000c1e1500 */
[----:B------:R-:W-:-:S03]  /*1bf0*/  ISETP.GE.U32.AND P0, PT, R2, R19, PT ;  /* 0x000000130200720c */ /* 0x000fc60003f06070 */
[----:B------:R-:W3:Y:S01]  /*1c00*/  LDG.E.U16 R2, desc[UR10][R48.64+0x7e] ;  /* 0x00007e0a30027981 */ /* 0x000ee2000c1e1500 */
[----:B------:R-:W-:-:S04]  /*1c10*/  SEL R18, R18, 0x1, !P1 ;  /* 0x0000000112127807 */ /* 0x000fc80004800000 */
[----:B------:R-:W-:Y:S02]  /*1c20*/  SEL R18, R18, 0x2, !P6 ;  /* 0x0000000212127807 */ /* 0x000fe40007000000 */
[----:B------:R-:W-:Y:S02]  /*1c30*/  P2R R3, PR, RZ, 0x40 ;  /* 0x00000040ff037803 */ /* 0x000fe40000000000 */
[----:B------:R-:W-:Y:S02]  /*1c40*/  SEL R18, R18, 0x3, !P4 ;  /* 0x0000000312127807 */ /* 0x000fe40006000000 */
[----:B------:R-:W-:-:S04]  /*1c50*/  ISETP.GE.U32.AND P6, PT, R36, R15, PT ;  /* 0x0000000f2400720c */ /* 0x000fc80003fc6070 */
[----:B------:R-:W-:Y:S02]  /*1c60*/  SEL R18, R18, RZ, !P6 ;  /* 0x000000ff12127207 */ /* 0x000fe40007000000 */
[----:B------:R-:W-:Y:S02]  /*1c70*/  LOP3.LUT R19, R4, 0xffff, RZ, 0xc0, !PT ;  /* 0x0000ffff04137812 */ /* 0x000fe400078ec0ff */
[----:B------:R-:W-:Y:S02]  /*1c80*/  SEL R18, R18, 0x1, !P5 ;  /* 0x0000000112127807 */ /* 0x000fe40006800000 */
[----:B------:R-:W-:Y:S02]  /*1c90*/  VIMNMX.U16x2 R4, PT, PT, R34, R4, !PT ;  /* 0x0000000422047248 */ /* 0x000fe40007fe0200 */
[----:B------:R-:W-:Y:S02]  /*1ca0*/  SEL R18, R18, 0x2, !P2 ;  /* 0x0000000212127807 */ /* 0x000fe40005000000 */
[----:B------:R-:W-:-:S02]  /*1cb0*/  ISETP.GE.U32.AND P6, PT, R34, R19, PT ;  /* 0x000000132200720c */ /* 0x000fc40003fc6070 */
[----:B------:R-:W-:Y:S02]  /*1cc0*/  SEL R18, R18, 0x3, !P0 ;  /* 0x0000000312127807 */ /* 0x000fe40004000000 */
[----:B------:R-:W-:Y:S02]  /*1cd0*/  ISETP.LT.U32.AND P1, PT, R0, R17, !P1 ;  /* 0x000000110000720c */ /* 0x000fe40004f21070 */
[----:B------:R-:W-:Y:S02]  /*1ce0*/  LOP3.LUT R17, R4, 0xffff, RZ, 0xc0, !PT ;  /* 0x0000ffff04117812 */ /* 0x000fe400078ec0ff */
[----:B------:R-:W-:Y:S02]  /*1cf0*/  SEL R18, R18, RZ, !P6 ;  /* 0x000000ff12127207 */ /* 0x000fe40007000000 */
[----:B------:R-:W-:-:S04]  /*1d00*/  SEL R23, R23, 0xc, !P3 ;  /* 0x0000000c17177807 */ /* 0x000fc80005800000 */
[----:B------:R-:W-:-:S04]  /*1d10*/  SEL R23, R23, 0xd, P1 ;  /* 0x0000000d17177807 */ /* 0x000fc80000800000 */
[----:B------:R-:W-:Y:S02]  /*1d20*/  SEL R23, R23, 0xd, !P4 ;  /* 0x0000000d17177807 */ /* 0x000fe40006000000 */
[C---:B--2---:R-:W-:Y:S02]  /*1d30*/  VIMNMX.U16x2 R12, PT, PT, R8.reuse, R4, !PT ;  /* 0x00000004080c7248 */ /* 0x044fe40007fe0200 */
[----:B------:R-:W-:Y:S01]  /*1d40*/  ISETP.GE.U32.AND P6, PT, R8, R17, PT ;  /* 0x000000110800720c */ /* 0x000fe20003fc6070 */
[----:B------:R-:W2:Y:S01]  /*1d50*/  LDG.E.U16 R4, desc[UR10][R48.64+0xa0] ;  /* 0x0000a00a30047981 */ /* 0x000ea2000c1e1500 */
[----:B----4-:R-:W-:Y:S02]  /*1d60*/  VIMNMX.U16x2 R14, PT, PT, R6, R12, !PT ;  /* 0x0000000c060e7248 */ /* 0x010fe40007fe0200 */
[----:B------:R-:W-:Y:S01]  /*1d70*/  LOP3.LUT R21, R12, 0xffff, RZ, 0xc0, !PT ;  /* 0x0000ffff0c157812 */ /* 0x000fe200078ec0ff */
[----:B------:R-:W4:Y:S01]  /*1d80*/  LDG.E.U16 R8, desc[UR10][R48.64+0x88] ;  /* 0x0000880a30087981 */ /* 0x000f22000c1e1500 */
[----:B------:R-:W-:-:S03]  /*1d90*/  PRMT R0, R14, 0x7610, R0 ;  /* 0x000076100e007816 */ /* 0x000fc60000000000 */
[----:B------:R-:W2:Y:S01]  /*1da0*/  LDG.E.U16 R14, desc[UR10][R48.64+0x82] ;  /* 0x0000820a300e7981 */ /* 0x000ea2000c1e1500 */
[----:B------:R-:W-:Y:S02]  /*1db0*/  ISETP.GE.U32.AND P1, PT, R6, R21, PT ;  /* 0x000000150600720c */ /* 0x000fe40003f26070 */
[----:B------:R-:W-:Y:S01]  /*1dc0*/  LOP3.LUT R17, R0, 0xffff, RZ, 0xc0, !PT ;  /* 0x0000ffff00117812 */ /* 0x000fe200078ec0ff */
[----:B------:R-:W4:Y:S01]  /*1dd0*/  LDG.E.U16 R12, desc[UR10][R48.64+0x90] ;  /* 0x0000900a300c7981 */ /* 0x000f22000c1e1500 */
[----:B------:R-:W-:Y:S02]  /*1de0*/  SEL R18, R18, 0x1, !P6 ;  /* 0x0000000112127807 */ /* 0x000fe40007000000 */
[C---:B---3--:R-:W-:Y:S01]  /*1df0*/  VIMNMX.U16x2 R32, PT, PT, R2.reuse, R0, !PT ;  /* 0x0000000002207248 */ /* 0x048fe20007fe0200 */
[----:B------:R-:W3:Y:S01]  /*1e00*/  LDG.E.U16 R6, desc[UR10][R48.64+0x98] ;  /* 0x0000980a30067981 */ /* 0x000ee2000c1e1500 */
[----:B------:R-:W-:Y:S02]  /*1e10*/  ISETP.GE.U32.AND P3, PT, R2, R17, PT ;  /* 0x000000110200720c */ /* 0x000fe40003f66070 */
[----:B------:R-:W-:Y:S01]  /*1e20*/  SEL R18, R18, 0x2, !P1 ;  /* 0x0000000212127807 */ /* 0x000fe20004800000 */
[----:B------:R-:W3:Y:S01]  /*1e30*/  LDG.E.U16 R0, desc[UR10][R48.64+0x9a] ;  /* 0x00009a0a30007981 */ /* 0x000ee2000c1e1500 */
[----:B------:R-:W-:-:S02]  /*1e40*/  LOP3.LUT R17, R32, 0xffff, RZ, 0xc0, !PT ;  /* 0x0000ffff20117812 */ /* 0x000fc400078ec0ff */
[----:B------:R-:W-:Y:S01]  /*1e50*/  SEL R18, R18, 0x3, !P3 ;  /* 0x0000000312127807 */ /* 0x000fe20005800000 */
[----:B------:R-:W3:Y:S01]  /*1e60*/  LDG.E.U16 R2, desc[UR10][R48.64+0x9e] ;  /* 0x00009e0a30027981 */ /* 0x000ee2000c1e1500 */
[----:B-----5:R-:W-:-:S04]  /*1e70*/  ISETP.GE.U32.AND P4, PT, R10, R17, PT ;  /* 0x000000110a00720c */ /* 0x020fc80003f86070 */
[----:B------:R-:W-:Y:S02]  /*1e80*/  SEL R21, R18, RZ, !P4 ;  /* 0x000000ff12157207 */ /* 0x000fe40006000000 */
[----:B------:R-:W5:Y:S01]  /*1e90*/  LDG.E.U16 R18, desc[UR10][R48.64+0x8a] ;  /* 0x00008a0a30127981 */ /* 0x000f62000c1e1500 */
[----:B------:R-:W-:Y:S02]  /*1ea0*/  VIMNMX.U16x2 R32, PT, PT, R10, R32, !PT ;  /* 0x000000200a207248 */ /* 0x000fe40007fe0200 */
[----:B------:R-:W-:Y:S02]  /*1eb0*/  ISETP.LT.U32.AND P4, PT, R36, R15, !P5 ;  /* 0x0000000f2400720c */ /* 0x000fe40006f81070 */
[----:B------:R-:W-:Y:S02]  /*1ec0*/  ISETP.LT.U32.AND P5, PT, R34, R19, !P6 ;  /* 0x000000132200720c */ /* 0x000fe400077a1070 */
[----:B------:R-:W-:Y:S02]  /*1ed0*/  ISETP.NE.AND P6, PT, R3, RZ, PT ;  /* 0x000000ff0300720c */ /* 0x000fe40003fc5270 */
[----:B------:R-:W-:-:S02]  /*1ee0*/  LOP3.LUT R3, R32, 0xffff, RZ, 0xc0, !PT ;  /* 0x0000ffff20037812 */ /* 0x000fc400078ec0ff */
[----:B------:R-:W-:Y:S02]  /*1ef0*/  SEL R23, R23, 0xd, !P6 ;  /* 0x0000000d17177807 */ /* 0x000fe40007000000 */
[----:B--2---:R-:W-:-:S04]  /*1f00*/  VIMNMX.U16x2 R40, PT, PT, R14, R32, !PT ;  /* 0x000000200e287248 */ /* 0x004fc80007fe0200 */
[----:B------:R-:W-:Y:S02]  /*1f10*/  VIMNMX.U16x2 R36, PT, PT, R38, R40, !PT ;  /* 0x0000002826247248 */ /* 0x000fe40007fe0200 */
[----:B------:R-:W-:Y:S02]  /*1f20*/  ISETP.GE.U32.AND P6, PT, R14, R3, PT ;  /* 0x000000030e00720c */ /* 0x000fe40003fc6070 */
[----:B------:R-:W-:-:S04]  /*1f30*/  VIMNMX.U16x2 R14, PT, PT, R26, R36, !PT ;  /* 0x000000241a0e7248 */ /* 0x000fc80007fe0200 */
[----:B----4-:R-:W-:Y:S02]  /*1f40*/  VIMNMX.U16x2 R34, PT, PT, R8, R14, !PT ;  /* 0x0000000e08227248 */ /* 0x010fe40007fe0200 */
[----:B------:R-:W-:Y:S02]  /*1f50*/  SEL R21, R21, 0x1, !P6 ;  /* 0x0000000115157807 */ /* 0x000fe40007000000 */
[----:B------:R-:W-:Y:S02]  /*1f60*/  ISETP.LT.U32.AND P6, PT, R10, R17, !P6 ;  /* 0x000000110a00720c */ /* 0x000fe400077c1070 */
[----:B------:R-:W-:Y:S02]  /*1f70*/  LOP3.LUT R3, R40, 0xffff, RZ, 0xc0, !PT ;  /* 0x0000ffff28037812 */ /* 0x000fe400078ec0ff */
[----:B-----5:R-:W-:Y:S02]  /*1f80*/  VIMNMX.U16x2 R32, PT, PT, R18, R34, !PT ;  /* 0x0000002212207248 */ /* 0x020fe40007fe0200 */
[----:B------:R-:W-:-:S02]  /*1f90*/  SEL R17, R23, 0xe, P4 ;  /* 0x0000000e17117807 */ /* 0x000fc40002000000 */
[----:B------:R-:W-:Y:S02]  /*1fa0*/  VIMNMX.U16x2 R10, PT, PT, R30, R32, !PT ;  /* 0x000000201e0a7248 */ /* 0x000fe40007fe0200 */
[----:B------:R-:W-:Y:S02]  /*1fb0*/  ISETP.GE.U32.AND P4, PT, R38, R3, PT ;  /* 0x000000032600720c */ /* 0x000fe40003f86070 */
[----:B------:R-:W-:-:S04]  /*1fc0*/  VIMNMX.U16x2 R3, PT, PT, R28, R10, !PT ;  /* 0x0000000a1c037248 */ /* 0x000fc80007fe0200 */
[----:B------:R-:W-:Y:S02]  /*1fd0*/  PRMT R38, R3, 0x7610, R38 ;  /* 0x0000761003267816 */ /* 0x000fe40000000026 */
[----:B------:R-:W-:Y:S02]  /*1fe0*/  LOP3.LUT R15, R36, 0xffff, RZ, 0xc0, !PT ;  /* 0x0000ffff240f7812 */ /* 0x000fe400078ec0ff */
[----:B------:R-:W-:Y:S02]  /*1ff0*/  VIMNMX.U16x2 R3, PT, PT, R12, R38, !PT ;  /* 0x000000260c037248 */ /* 0x000fe40007fe0200 */
[----:B------:R-:W-:Y:S02]  /*2000*/  SEL R17, R17, 0xe, !P0 ;  /* 0x0000000e11117807 */ /* 0x000fe40004000000 */
[----:B------:R-:W-:Y:S02]  /*2010*/  ISETP.GE.U32.AND P0, PT, R26, R15, PT ;  /* 0x0000000f1a00720c */ /* 0x000fe40003f06070 */
[----:B------:R-:W-:Y:S01]  /*2020*/  PRMT R36, R3, 0x7610, R36 ;  /* 0x0000761003247816 */ /* 0x000fe20000000024 */
[----:B------:R-:W2:Y:S01]  /*2030*/  LDG.E.U16 R26, desc[UR10][R48.64+0xf8] ;  /* 0x0000f80a301a7981 */ /* 0x000ea2000c1e1500 */
[----:B------:R-:W-:-:S02]  /*2040*/  LOP3.LUT R15, R34, 0xffff, RZ, 0xc0, !PT ;  /* 0x0000ffff220f7812 */ /* 0x000fc400078ec0ff */
[----:B------:R-:W-:Y:S01]  /*2050*/  SEL R17, R17, 0xe, !P2 ;  /* 0x0000000e11117807 */ /* 0x000fe20005000000 */
[----:B------:R-:W4:Y:S01]  /*2060*/  LDG.E.U16 R34, desc[UR10][R48.64+0xfc] ;  /* 0x0000fc0a30227981 */ /* 0x000f22000c1e1500 */
[----:B------:R-:W-:Y:S02]  /*2070*/  VIMNMX.U16x2 R3, PT, PT, R24, R36, !PT ;  /* 0x0000002418037248 */ /* 0x000fe40007fe0200 */
[----:B------:R-:W-:Y:S02]  /*2080*/  ISETP.GE.U32.AND P2, PT, R18, R15, PT ;  /* 0x0000000f1200720c */ /* 0x000fe40003f46070 */
[----:B------:R-:W-:Y:S02]  /*2090*/  SEL R17, R17, 0xf, P5 ;  /* 0x0000000f11117807 */ /* 0x000fe40002800000 */
[----:B------:R-:W-:Y:S02]  /*20a0*/  SEL R21, R21, 0x2, !P4 ;  /* 0x0000000215157807 */ /* 0x000fe40006000000 */
[----:B------:R-:W-:-:S02]  /*20b0*/  LOP3.LUT R15, R14, 0xffff, RZ, 0xc0, !PT ;  /* 0x0000ffff0e0f7812 */ /* 0x000fc400078ec0ff */
[----:B------:R-:W-:Y:S02]  /*20c0*/  PRMT R18, R3, 0x7610, R18 ;  /* 0x0000761003127816 */ /* 0x000fe40000000012 */
[----:B------:R-:W-:Y:S02]  /*20d0*/  SEL R14, R17, 0xf, !P3 ;  /* 0x0000000f110e7807 */ /* 0x000fe40005800000 */
[----:B------:R-:W-:Y:S02]  /*20e0*/  SEL R21, R21, 0x3, !P0 ;  /* 0x0000000315157807 */ /* 0x000fe40004000000 */
[-C--:B------:R-:W-:Y:S02]  /*20f0*/  ISETP.GE.U32.AND P3, PT, R8, R15.reuse, PT ;  /* 0x0000000f0800720c */ /* 0x080fe40003f66070 */
[----:B------:R-:W-:Y:S02]  /*2100*/  VIMNMX.U16x2 R3, PT, PT, R22, R18, !PT ;  /* 0x0000001216037248 */ /* 0x000fe40007fe0200 */
[----:B------:R-:W-:-:S02]  /*2110*/  ISETP.LT.U32.AND P5, PT, R8, R15, !P2 ;  /* 0x0000000f0800720c */ /* 0x000fc400057a1070 */
[----:B------:R-:W-:Y:S02]  /*2120*/  LOP3.LUT R15, R32, 0xffff, RZ, 0xc0, !PT ;  /* 0x0000ffff200f7812 */ /* 0x000fe400078ec0ff */
[----:B------:R-:W-:Y:S01]  /*2130*/  SEL R21, R21, RZ, !P3 ;  /* 0x000000ff15157207 */ /* 0x000fe20005800000 */
[----:B------:R-:W5:Y:S01]  /*2140*/  LDG.E.U16 R32, desc[UR10][R48.64+0xfe] ;  /* 0x0000fe0a30207981 */ /* 0x000f62000c1e1500 */
[----:B------:R-:W-:Y:S02]  /*2150*/  PRMT R8, R3, 0x7610, R8 ;  /* 0x0000761003087816 */ /* 0x000fe40000000008 */
[----:B------:R-:W-:Y:S02]  /*2160*/  LOP3.LUT R3, R10, 0xffff, RZ, 0xc0, !PT ;  /* 0x0000ffff0a037812 */ /* 0x000fe400078ec0ff */
[----:B------:R-:W-:Y:S02]  /*2170*/  ISETP.GE.U32.AND P3, PT, R30, R15, PT ;  /* 0x0000000f1e00720c */ /* 0x000fe40003f66070 */
[----:B------:R-:W-:Y:S01]  /*2180*/  SEL R21, R21, 0x1, !P2 ;  /* 0x0000000115157807 */ /* 0x000fe20005000000 */
[----:B------:R-:W5:Y:S01]  /*2190*/  LDG.E.U16 R30, desc[UR10][R48.64+0x102] ;  /* 0x0001020a301e7981 */ /* 0x000f62000c1e1500 */
[----:B------:R-:W-:-:S02]  /*21a0*/  ISETP.GE.U32.AND P2, PT, R28, R3, PT ;  /* 0x000000031c00720c */ /* 0x000fc40003f46070 */
[----:B------:R-:W-:Y:S02]  /*21b0*/  LOP3.LUT R17, R38, 0xffff, RZ, 0xc0, !PT ;  /* 0x0000ffff26117812 */ /* 0x000fe400078ec0ff */
[----:B------:R-:W-:Y:S02]  /*21c0*/  SEL R21, R21, 0x2, !P3 ;  /* 0x0000000215157807 */ /* 0x000fe40005800000 */
[----:B------:R-:W-:Y:S02]  /*21d0*/  VIMNMX.U16x2 R10, PT, PT, R20, R8, !PT ;  /* 0x00000008140a7248 */ /* 0x000fe40007fe0200 */
[----:B------:R-:W-:Y:S02]  /*21e0*/  LOP3.LUT R15, R18, 0xffff, RZ, 0xc0, !PT ;  /* 0x0000ffff120f7812 */ /* 0x000fe400078ec0ff */
[----:B------:R-:W-:Y:S02]  /*21f0*/  SEL R18, R14, 0xf, !P1 ;  /* 0x0000000f0e127807 */ /* 0x000fe40004800000 */
[----:B------:R-:W-:-:S02]  /*2200*/  SEL R21, R21, 0x3, !P2 ;  /* 0x0000000315157807 */ /* 0x000fc40005000000 */
[----:B------:R-:W-:Y:S02]  /*2210*/  ISETP.GE.U32.AND P1, PT, R12, R17, PT ;  /* 0x000000110c00720c */ /* 0x000fe40003f26070 */
[----:B------:R-:W-:Y:S02]  /*2220*/  LOP3.LUT R3, R36, 0xffff, RZ, 0xc0, !PT ;  /* 0x0000ffff24037812 */ /* 0x000fe400078ec0ff */
[----:B---3--:R-:W-:Y:S02]  /*2230*/  VIMNMX.U16x2 R14, PT, PT, R6, R10, !PT ;  /* 0x0000000a060e7248 */ /* 0x008fe40007fe0200 */
[----:B------:R-:W-:Y:S02]  /*2240*/  SEL R18, R18, 0x10, P6 ;  /* 0x0000001012127807 */ /* 0x000fe40003000000 */
[----:B------:R-:W-:Y:S02]  /*2250*/  SEL R21, R21, RZ, !P1 ;  /* 0x000000ff15157207 */ /* 0x000fe40004800000 */
[----:B------:R-:W-:-:S02]  /*2260*/  ISETP.GE.U32.AND P6, PT, R24, R3, PT ;  /* 0x000000031800720c */ /* 0x000fc40003fc6070 */
[----:B------:R-:W-:Y:S01]  /*2270*/  ISETP.GE.U32.AND P1, PT, R22, R15, PT ;  /* 0x0000000f1600720c */ /* 0x000fe20003f26070 */
[----:B------:R-:W3:Y:S01]  /*2280*/  LDG.E.U16 R24, desc[UR10][R48.64+0x106] ;  /* 0x0001060a30187981 */ /* 0x000ee2000c1e1500 */
[----:B------:R-:W-:Y:S02]  /*2290*/  VIMNMX.U16x2 R15, PT, PT, R0, R14, !PT ;  /* 0x0000000e000f7248 */ /* 0x000fe40007fe0200 */
[----:B------:R-:W-:Y:S01]  /*22a0*/  LOP3.LUT R3, R8, 0xffff, RZ, 0xc0, !PT ;  /* 0x0000ffff08037812 */ /* 0x000fe200078ec0ff */
[----:B------:R-:W3:Y:S01]  /*22b0*/  LDG.E.U16 R22, desc[UR10][R48.64+0x104] ;  /* 0x0001040a30167981 */ /* 0x000ee2000c1e1500 */
[----:B------:R-:W-:Y:S02]  /*22c0*/  SEL R21, R21, 0x1, !P6 ;  /* 0x0000000115157807 */ /* 0x000fe40007000000 */
[----:B------:R-:W-:Y:S02]  /*22d0*/  SEL R18, R18, 0x10, !P0 ;  /* 0x0000001012127807 */ /* 0x000fe40004000000 */
[----:B------:R-:W-:-:S02]  /*22e0*/  PRMT R8, R15, 0x7610, R8 ;  /* 0x000076100f087816 */ /* 0x000fc40000000008 */
[----:B------:R-:W-:Y:S02]  /*22f0*/  ISETP.GE.U32.AND P0, PT, R20, R3, PT ;  /* 0x000000031400720c */ /* 0x000fe40003f06070 */
[----:B------:R-:W-:Y:S02]  /*2300*/  SEL R21, R21, 0x2, !P1 ;  /* 0x0000000215157807 */ /* 0x000fe40004800000 */
[----:B------:R-:W-:Y:S02]  /*2310*/  LOP3.LUT R15, R10, 0xffff, RZ, 0xc0, !PT ;  /* 0x0000ffff0a0f7812 */ /* 0x000fe400078ec0ff */
[----:B------:R-:W-:Y:S02]  /*2320*/  SEL R18, R18, 0x10, !P4 ;  /* 0x0000001012127807 */ /* 0x000fe40006000000 */
[----:B------:R-:W-:Y:S02]  /*2330*/  LOP3.LUT R19, R8, 0xffff, RZ, 0xc0, !PT ;  /* 0x0000ffff08137812 */ /* 0x000fe400078ec0ff */
[----:B------:R-:W-:-:S02]  /*2340*/  VIMNMX.U16x2 R10, PT, PT, R16, R8, !PT ;  /* 0x00000008100a7248 */ /* 0x000fc40007fe0200 */
[----:B------:R-:W-:Y:S01]  /*2350*/  SEL R21, R21, 0x3, !P0 ;  /* 0x0000000315157807 */ /* 0x000fe20004000000 */
[----:B------:R-:W2:Y:S01]  /*2360*/  LDG.E.U16 R8, desc[UR10][R48.64+0xa8] ;  /* 0x0000a80a30087981 */ /* 0x000ea2000c1e1500 */
[----:B------:R-:W-:Y:S02]  /*2370*/  ISETP.GE.U32.AND P4, PT, R6, R15, PT ;  /* 0x0000000f0600720c */ /* 0x000fe40003f86070 */
[----:B------:R-:W-:Y:S02]  /*2380*/  SEL R18, R18, 0x11, P5 ;  /* 0x0000001112127807 */ /* 0x000fe40002800000 */
[----:B------:R-:W-:Y:S02]  /*2390*/  LOP3.LUT R3, R14, 0xffff, RZ, 0xc0, !PT ;  /* 0x0000ffff0e037812 */ /* 0x000fe400078ec0ff */
[----:B------:R-:W-:Y:S01]  /*23a0*/  ISETP.GE.U32.AND P5, PT, R16, R19, PT ;  /* 0x000000131000720c */ /* 0x000fe20003fa6070 */
[----:B------:R-:W4:Y:S01]  /*23b0*/  LDG.E.U16 R14, desc[UR10][R48.64+0xa2] ;  /* 0x0000a20a300e7981 */ /* 0x000f22000c1e1500 */
[----:B------:R-:W-:-:S02]  /*23c0*/  LOP3.LUT R19, R10, 0xffff, RZ, 0xc0, !PT ;  /* 0x0000ffff0a137812 */ /* 0x000fc400078ec0ff */
[----:B------:R-:W-:Y:S02]  /*23d0*/  SEL R21, R21, RZ, !P4 ;  /* 0x000000ff15157207 */ /* 0x000fe40006000000 */
[----:B------:R-:W-:Y:S02]  /*23e0*/  ISETP.GE.U32.AND P4, PT, R0, R3, PT ;  /* 0x000000030000720c */ /* 0x000fe40003f86070 */
[----:B------:R-:W-:Y:S02]  /*23f0*/  SEL R18, R18, 0x11, !P2 ;  /* 0x0000001112127807 */ /* 0x000fe40005000000 */
[C---:B------:R-:W-:Y:S02]  /*2400*/  VIMNMX.U16x2 R0, PT, PT, R2.reuse, R10, !PT ;  /* 0x0000000a02007248 */ /* 0x040fe40007fe0200 */
[----:B------:R-:W-:Y:S02]  /*2410*/  ISETP.GE.U32.AND P2, PT, R2, R19, PT ;  /* 0x000000130200720c */ /* 0x000fe40003f46070 */
[----:B------:R-:W5:Y:S01]  /*2420*/  LDG.E.U16 R2, desc[UR10][R48.64+0xa4] ;  /* 0x0000a40a30027981 */ /* 0x000f62000c1e1500 */
[----:B------:R-:W-:-:S03]  /*2430*/  PRMT R10, R0, 0x7610, R10 ;  /* 0x00007610000a7816 */ /* 0x000fc6000000000a */
[----:B------:R-:W3:Y:S01]  /*2440*/  LDG.E.U16 R0, desc[UR10][R48.64+0xa6] ;  /* 0x0000a60a30007981 */ /* 0x000ee2000c1e1500 */
[----:B------:R-:W-:Y:S02]  /*2450*/  LOP3.LUT R19, R10, 0xffff, RZ, 0xc0, !PT ;  /* 0x0000ffff0a137812 */ /* 0x000fe400078ec0ff */
[----:B------:R-:W-:Y:S02]  /*2460*/  VIMNMX.U16x2 R10, PT, PT, R4, R10, !PT ;  /* 0x0000000a040a7248 */ /* 0x000fe40007fe0200 */
[----:B------:R-:W-:Y:S02]  /*2470*/  ISETP.LT.U32.AND P6, PT, R12, R17, !P6 ;  /* 0x000000110c00720c */ /* 0x000fe400077c1070 */
[----:B------:R-:W-:Y:S01]  /*2480*/  LOP3.LUT R17, R10, 0xffff, RZ, 0xc0, !PT ;  /* 0x0000ffff0a117812 */ /* 0x000fe200078ec0ff */
[----:B------:R-:W2:Y:S01]  /*2490*/  LDG.E.U16 R12, desc[UR10][R48.64+0xac] ;  /* 0x0000ac0a300c7981 */ /* 0x000ea2000c1e1500 */
[----:B------:R-:W-:Y:S02]  /*24a0*/  SEL R18, R18, 0x11, !P3 ;  /* 0x0000001112127807 */ /* 0x000fe40005800000 */
[----:B------:R-:W-:-:S04]  /*24b0*/  SEL R21, R21, 0x1, !P4 ;  /* 0x0000000115157807 */ /* 0x000fc80006000000 */
[----:B------:R-:W-:Y:S02]  /*24c0*/  SEL R21, R21, 0x2, !P5 ;  /* 0x0000000215157807 */ /* 0x000fe40006800000 */
[----:B------:R-:W-:Y:S02]  /*24d0*/  P2R R3, PR, RZ, 0x20 ;  /* 0x00000020ff037803 */ /* 0x000fe40000000000 */
[----:B------:R-:W-:Y:S02]  /*24e0*/  SEL R21, R21, 0x3, !P2 ;  /* 0x0000000315157807 */ /* 0x000fe40005000000 */
[----:B------:R-:W-:-:S04]  /*24f0*/  ISETP.GE.U32.AND P5, PT, R4, R19, PT ;  /* 0x000000130400720c */ /* 0x000fc80003fa6070 */
[----:B------:R-:W-:Y:S02]  /*2500*/  SEL R21, R21, RZ, !P5 ;  /* 0x000000ff15157207 */ /* 0x000fe40006800000 */
[C---:B----4-:R-:W-:Y:S02]  /*2510*/  VIMNMX.U16x2 R16, PT, PT, R14.reuse, R10, !PT ;  /* 0x0000000a0e107248 */ /* 0x050fe40007fe0200 */
[----:B------:R-:W-:Y:S02]  /*2520*/  ISETP.GE.U32.AND P3, PT, R14, R17, PT ;  /* 0x000000110e00720c */ /* 0x000fe40003f66070 */
[----:B-----5:R-:W-:-:S04]  /*2530*/  VIMNMX.U16x2 R20, PT, PT, R2, R16, !PT ;  /* 0x0000001002147248 */ /* 0x020fc80007fe0200 */
[----:B------:R-:W-:-:S04]  /*2540*/  PRMT R10, R20, 0x7610, R10 ;  /* 0x00007610140a7816 */ /* 0x000fc8000000000a */
[----:B---3--:R-:W-:Y:S02]  /*2550*/  VIMNMX.U16x2 R14, PT, PT, R0, R10, !PT ;  /* 0x0000000a000e7248 */ /* 0x008fe40007fe0200 */
[----:B------:R-:W-:Y:S02]  /*2560*/  LOP3.LUT R17, R10, 0xffff, RZ, 0xc0, !PT ;  /* 0x0000ffff0a117812 */ /* 0x000fe400078ec0ff */
[----:B------:R-:W3:Y:S01]  /*2570*/  LDG.E.U16 R10, desc[UR10][R48.64+0xaa] ;  /* 0x0000aa0a300a7981 */ /* 0x000ee2000c1e1500 */
[----:B------:R-:W-:-:S04]  /*2580*/  LOP3.LUT R23, R16, 0xffff, RZ, 0xc0, !PT ;  /* 0x0000ffff10177812 */ /* 0x000fc800078ec0ff */
[----:B------:R-:W-:Y:S02]  /*2590*/  ISETP.GE.U32.AND P5, PT, R2, R23, PT ;  /* 0x000000170200720c */ /* 0x000fe40003fa6070 */
[----:B------:R-:W4:Y:S01]  /*25a0*/  LDG.E.U16 R2, desc[UR10][R48.64+0xae] ;  /* 0x0000ae0a30027981 */ /* 0x000f22000c1e1500 */
[----:B------:R-:W-:-:S04]  /*25b0*/  SEL R18, R18, 0x12, P6 ;  /* 0x0000001212127807 */ /* 0x000fc80003000000 */
[----:B------:R-:W-:Y:S02]  /*25c0*/  SEL R18, R18, 0x12, !P0 ;  /* 0x0000001212127807 */ /* 0x000fe40004000000 */
[----:B------:R-:W-:Y:S02]  /*25d0*/  ISETP.GE.U32.AND P0, PT, R0, R17, PT ;  /* 0x000000110000720c */ /* 0x000fe40003f06070 */
[----:B------:R-:W-:Y:S01]  /*25e0*/  LOP3.LUT R17, R14, 0xffff, RZ, 0xc0, !PT ;  /* 0x0000ffff0e117812 */ /* 0x000fe200078ec0ff */
[----:B------:R-:W5:Y:S01]  /*25f0*/  LDG.E.U16 R0, desc[UR10][R48.64+0xb0] ;  /* 0x0000b00a30007981 */ /* 0x000f62000c1e1500 */
[----:B--2---:R-:W-:Y:S02]  /*2600*/  VIMNMX.U16x2 R14, PT, PT, R8, R14, !PT ;  /* 0x0000000e080e7248 */ /* 0x004fe40007fe0200 */
[----:B------:R-:W-:Y:S02]  /*2610*/  ISETP.LT.U32.AND P4, PT, R6, R15, !P4 ;  /* 0x0000000f0600720c */ /* 0x000fe40006781070 */
[----:B------:R-:W-:-:S02]  /*2620*/  LOP3.LUT R15, R14, 0xffff, RZ, 0xc0, !PT ;  /* 0x0000ffff0e0f7812 */ /* 0x000fc400078ec0ff */
[----:B---3--:R-:W-:-:S04]  /*2630*/  VIMNMX.U16x2 R16, PT, PT, R10, R14, !PT ;  /* 0x0000000e0a107248 */ /* 0x008fc80007fe0200 */
[----:B------:R-:W-:-:S04]  /*2640*/  VIMNMX.U16x2 R20, PT, PT, R12, R16, !PT ;  /* 0x000000100c147248 */ /* 0x000fc80007fe0200 */
[----:B------:R-:W-:Y:S02]  /*2650*/  PRMT R6, R20, 0x7610, R6 ;  /* 0x0000761014067816 */ /* 0x000fe40000000006 */
[----:B------:R-:W-:Y:S01]  /*2660*/  SEL R14, R18, 0x12, !P1 ;  /* 0x00000012120e7807 */ /* 0x000fe20004800000 */
[----:B------:R-:W2:Y:S01]  /*2670*/  LDG.E.U16 R20, desc[UR10][R48.64+0x108] ;  /* 0x0001080a30147981 */ /* 0x000ea2000c1e1500 */
[----:B------:R-:W-:Y:S02]  /*2680*/  LOP3.LUT R23, R16, 0xffff, RZ, 0xc0, !PT ;  /* 0x0000ffff10177812 */ /* 0x000fe400078ec0ff */
[----:B------:R-:W-:Y:S02]  /*2690*/  ISETP.GE.U32.AND P1, PT, R10, R15, PT ;  /* 0x0000000f0a00720c */ /* 0x000fe40003f26070 */
[----:B----4-:R-:W-:Y:S02]  /*26a0*/  VIMNMX.U16x2 R16, PT, PT, R2, R6, !PT ;  /* 0x0000000602107248 */ /* 0x010fe40007fe0200 */
[----:B------:R-:W-:-:S02]  /*26b0*/  LOP3.LUT R15, R6, 0xffff, RZ, 0xc0, !PT ;  /* 0x0000ffff060f7812 */ /* 0x000fc400078ec0ff */
[----:B------:R-:W3:Y:S01]  /*26c0*/  LDG.E.U16 R6, desc[UR10][R48.64+0xb2] ;  /* 0x0000b20a30067981 */ /* 0x000ee2000c1e1500 */
[----:B------:R-:W-:Y:S02]  /*26d0*/  SEL R10, R14, 0x13, P4 ;  /* 0x000000130e0a7807 */ /* 0x000fe40002000000 */
[----:B------:R-:W-:Y:S02]  /*26e0*/  ISETP.GE.U32.AND P4, PT, R12, R23, PT ;  /* 0x000000170c00720c */ /* 0x000fe40003f86070 */
[----:B------:R-:W4:Y:S01]  /*26f0*/  LDG.E.U16 R12, desc[UR10][R48.64+0xb4] ;  /* 0x0000b40a300c7981 */ /* 0x000f22000c1e1500 */
[----:B------:R-:W-:Y:S02]  /*2700*/  SEL R23, R10, 0x13, !P2 ;  /* 0x000000130a177807 */ /* 0x000fe40005000000 */
[----:B------:R-:W-:Y:S01]  /*2710*/  ISETP.GE.U32.AND P2, PT, R2, R15, PT ;  /* 0x0000000f0200720c */ /* 0x000fe20003f46070 */
[----:B------:R-:W2:Y:S04]  /*2720*/  LDG.E.U16 R10, desc[UR10][R48.64+0xb8] ;  /* 0x0000b80a300a7981 */ /* 0x000ea8000c1e1500 */
[----:B------:R-:W2:Y:S01]  /*2730*/  LDG.E.U16 R2, desc[UR10][R48.64+0xb6] ;  /* 0x0000b60a30027981 */ /* 0x000ea2000c1e1500 */
[----:B------:R-:W-:-:S04]  /*2740*/  SEL R21, R21, 0x1, !P3 ;  /* 0x0000000115157807 */ /* 0x000fc80005800000 */
[----:B------:R-:W-:Y:S02]  /*2750*/  SEL R21, R21, 0x2, !P5 ;  /* 0x0000000215157807 */ /* 0x000fe40006800000 */
[----:B------:R-:W-:Y:S02]  /*2760*/  ISETP.GE.U32.AND P6, PT, R8, R17, PT ;  /* 0x000000110800720c */ /* 0x000fe40003fc6070 */
[----:B------:R-:W-:-:S04]  /*2770*/  SEL R21, R21, 0x3, !P0 ;  /* 0x0000000315157807 */ /* 0x000fc80004000000 */
[----:B------:R-:W-:Y:S02]  /*2780*/  SEL R21, R21, RZ, !P6 ;  /* 0x000000ff15157207 */ /* 0x000fe40007000000 */
[----:B------:R-:W-:Y:S02]  /*2790*/  PRMT R14, R16, 0x7610, R14 ;  /* 0x00007610100e7816 */ /* 0x000fe4000000000e */
[----:B------:R-:W-:Y:S02]  /*27a0*/  SEL R21, R21, 0x1, !P1 ;  /* 0x0000000115157807 */ /* 0x000fe40004800000 */
[----:B------:R-:W-:Y:S02]  /*27b0*/  LOP3.LUT R15, R14, 0xffff, RZ, 0xc0, !PT ;  /* 0x0000ffff0e0f7812 */ /* 0x000fe400078ec0ff */
[----:B------:R-:W-:Y:S02]  /*27c0*/  SEL R21, R21, 0x2, !P4 ;  /* 0x0000000215157807 */ /* 0x000fe40006000000 */
[----:B-----5:R-:W-:-:S02]  /*27d0*/  ISETP.GE.U32.AND P6, PT, R0, R15, PT ;  /* 0x0000000f0000720c */ /* 0x020fc40003fc6070 */
[----:B------:R-:W-:Y:S02]  /*27e0*/  SEL R21, R21, 0x3, !P2 ;  /* 0x0000000315157807 */ /* 0x000fe40005000000 */
[----:B------:R-:W-:Y:S02]  /*27f0*/  VIMNMX.U16x2 R14, PT, PT, R0, R14, !PT ;  /* 0x0000000e000e7248 */ /* 0x000fe40007fe0200 */
[----:B------:R-:W-:Y:S02]  /*2800*/  SEL R21, R21, RZ, !P6 ;  /* 0x000000ff15157207 */ /* 0x000fe40007000000 */
[----:B------:R-:W-:Y:S02]  /*2810*/  ISETP.LT.U32.AND P6, PT, R4, R19, !P3 ;  /* 0x000000130400720c */ /* 0x000fe40005fc1070 */
[----:B------:R-:W-:Y:S02]  /*2820*/  ISETP.NE.AND P3, PT, R3, RZ, PT ;  /* 0x000000ff0300720c */ /* 0x000fe40003f65270 */
[----:B------:R-:W-:-:S02]  /*2830*/  LOP3.LUT R3, R14, 0xffff, RZ, 0xc0, !PT ;  /* 0x0000ffff0e037812 */ /* 0x000fc400078ec0ff */
[----:B------:R-:W-:-:S04]  /*2840*/  SEL R23, R23, 0x13, !P3 ;  /* 0x0000001317177807 */ /* 0x000fc80005800000 */
[----:B------:R-:W-:Y:S02]  /*2850*/  SEL R23, R23, 0x14, P6 ;  /* 0x0000001417177807 */ /* 0x000fe40003000000 */
[C---:B---3--:R-:W-:Y:S02]  /*2860*/  VIMNMX.U16x2 R16, PT, PT, R6.reuse, R14, !PT ;  /* 0x0000000e06107248 */ /* 0x048fe40007fe0200 */
[----:B------:R-:W-:Y:S02]  /*2870*/  ISETP.GE.U32.AND P3, PT, R6, R3, PT ;  /* 0x000000030600720c */ /* 0x000fe40003f66070 */
[----:B------:R-:W-:Y:S01]  /*2880*/  LOP3.LUT R19, R16, 0xffff, RZ, 0xc0, !PT ;  /* 0x0000ffff10137812 */ /* 0x000fe200078ec0ff */
[----:B------:R-:W3:Y:S01]  /*2890*/  LDG.E.U16 R6, desc[UR10][R48.64+0xba] ;  /* 0x0000ba0a30067981 */ /* 0x000ee2000c1e1500 */
[C---:B----4-:R-:W-:Y:S02]  /*28a0*/  VIMNMX.U16x2 R18, PT, PT, R12.reuse, R16, !PT ;  /* 0x000000100c127248 */ /* 0x050fe40007fe0200 */
[----:B------:R-:W-:-:S02]  /*28b0*/  ISETP.GE.U32.AND P6, PT, R12, R19, PT ;  /* 0x000000130c00720c */ /* 0x000fc40003fc6070 */
[----:B------:R-:W4:Y:S01]  /*28c0*/  LDG.E.U16 R12, desc[UR10][R48.64+0xbc] ;  /* 0x0000bc0a300c7981 */ /* 0x000f22000c1e1500 */
[----:B------:R-:W-:-:S04]  /*28d0*/  PRMT R4, R18, 0x7610, R4 ;  /* 0x0000761012047816 */ /* 0x000fc80000000004 */
[----:B--2---:R-:W-:Y:S02]  /*28e0*/  VIMNMX.U16x2 R14, PT, PT, R2, R4, !PT ;  /* 0x00000004020e7248 */ /* 0x004fe40007fe0200 */
[----:B------:R-:W-:Y:S02]  /*28f0*/  LOP3.LUT R3, R4, 0xffff, RZ, 0xc0, !PT ;  /* 0x0000ffff04037812 */ /* 0x000fe400078ec0ff */
[----:B------:R-:W2:Y:S01]  /*2900*/  LDG.E.U16 R4, desc[UR10][R48.64+0xbe] ;  /* 0x0000be0a30047981 */ /* 0x000ea2000c1e1500 */
[----:B------:R-:W-:Y:S02]  /*2910*/  SEL R23, R23, 0x14, !P0 ;  /* 0x0000001417177807 */ /* 0x000fe40004000000 */
[----:B------:R-:W-:Y:S02]  /*2920*/  ISETP.GE.U32.AND P0, PT, R2, R3, PT ;  /* 0x000000030200720c */ /* 0x000fe40003f06070 */
[----:B------:R-:W-:Y:S01]  /*2930*/  LOP3.LUT R3, R14, 0xffff, RZ, 0xc0, !PT ;  /* 0x0000ffff0e037812 */ /* 0x000fe200078ec0ff */
[----:B------:R-:W5:Y:S01]  /*2940*/  LDG.E.U16 R2, desc[UR10][R48.64+0xc0] ;  /* 0x0000c00a30027981 */ /* 0x000f62000c1e1500 */
[----:B------:R-:W-:-:S02]  /*2950*/  VIMNMX.U16x2 R14, PT, PT, R10, R14, !PT ;  /* 0x0000000e0a0e7248 */ /* 0x000fc40007fe0200 */
[----:B------:R-:W-:Y:S02]  /*2960*/  ISETP.LT.U32.AND P1, PT, R8, R17, !P1 ;  /* 0x000000110800720c */ /* 0x000fe40004f21070 */
[----:B------:R-:W-:Y:S02]  /*2970*/  LOP3.LUT R17, R14, 0xffff, RZ, 0xc0, !PT ;  /* 0x0000ffff0e117812 */ /* 0x000fe400078ec0ff */
[----:B------:R-:W-:-:S04]  /*2980*/  SEL R23, R23, 0x14, !P5 ;  /* 0x0000001417177807 */ /* 0x000fc80006800000 */
[----:B------:R-:W-:-:S04]  /*2990*/  SEL R23, R23, 0x15, P1 ;  /* 0x0000001517177807 */ /* 0x000fc80000800000 */
[----:B------:R-:W-:Y:S02]  /*29a0*/  SEL R23, R23, 0x15, !P2 ;  /* 0x0000001517177807 */ /* 0x000fe40005000000 */
[----:B---3--:R-:W-:-:S04]  /*29b0*/  VIMNMX.U16x2 R16, PT, PT, R6, R14, !PT ;  /* 0x0000000e06107248 */ /* 0x008fc80007fe0200 */
[----:B----4-:R-:W-:Y:S02]  /*29c0*/  VIMNMX.U16x2 R19, PT, PT, R12, R16, !PT ;  /* 0x000000100c137248 */ /* 0x010fe40007fe0200 */
[----:B------:R-:W-:Y:S02]  /*29d0*/  ISETP.GE.U32.AND P5, PT, R6, R17, PT ;  /* 0x000000110600720c */ /* 0x000fe40003fa6070 */
[----:B------:R-:W-:Y:S01]  /*29e0*/  PRMT R8, R19, 0x7610, R8 ;  /* 0x0000761013087816 */ /* 0x000fe20000000008 */
[----:B------:R-:W3:Y:S01]  /*29f0*/  LDG.E.U16 R6, desc[UR10][R48.64+0xc2] ;  /* 0x0000c20a30067981 */ /* 0x000ee2000c1e1500 */
[----:B------:R-:W-:-:S04]  /*2a00*/  LOP3.LUT R19, R16, 0xffff, RZ, 0xc0, !PT ;  /* 0x0000ffff10137812 */ /* 0x000fc800078ec0ff */
[----:B------:R-:W-:Y:S02]  /*2a10*/  ISETP.GE.U32.AND P1, PT, R12, R19, PT ;  /* 0x000000130c00720c */ /* 0x000fe40003f26070 */
[----:B------:R-:W4:Y:S01]  /*2a20*/  LDG.E.U16 R12, desc[UR10][R48.64+0xc4] ;  /* 0x0000c40a300c7981 */ /* 0x000f22000c1e1500 */
[----:B------:R-:W-:Y:S02]  /*2a30*/  LOP3.LUT R17, R8, 0xffff, RZ, 0xc0, !PT ;  /* 0x0000ffff08117812 */ /* 0x000fe400078ec0ff */
[C---:B--2---:R-:W-:Y:S02]  /*2a40*/  VIMNMX.U16x2 R14, PT, PT, R4.reuse, R8, !PT ;  /* 0x00000008040e7248 */ /* 0x044fe40007fe0200 */
[----:B------:R-:W-:Y:S01]  /*2a50*/  ISETP.GE.U32.AND P2, PT, R4, R17, PT ;  /* 0x000000110400720c */ /* 0x000fe20003f46070 */
[----:B------:R-:W2:Y:S04]  /*2a60*/  LDG.E.U16 R8, desc[UR10][R48.64+0xc8] ;  /* 0x0000c80a30087981 */ /* 0x000ea8000c1e1500 */
[----:B------:R-:W2:Y:S01]  /*2a70*/  LDG.E.U16 R4, desc[UR10][R48.64+0xc6] ;  /* 0x0000c60a30047981 */ /* 0x000ea2000c1e1500 */
[----:B------:R-:W-:-:S02]  /*2a80*/  LOP3.LUT R17, R14, 0xffff, RZ, 0xc0, !PT ;  /* 0x0000ffff0e117812 */ /* 0x000fc400078ec0ff */
[----:B-----5:R-:W-:Y:S02]  /*2a90*/  VIMNMX.U16x2 R14, PT, PT, R2, R14, !PT ;  /* 0x0000000e020e7248 */ /* 0x020fe40007fe0200 */
[----:B------:R-:W-:Y:S02]  /*2aa0*/  SEL R21, R21, 0x1, !P3 ;  /* 0x0000000115157807 */ /* 0x000fe40005800000 */
[----:B------:R-:W-:Y:S02]  /*2ab0*/  ISETP.LT.U32.AND P3, PT, R0, R15, !P3 ;  /* 0x0000000f0000720c */ /* 0x000fe40005f61070 */
[----:B------:R-:W-:Y:S02]  /*2ac0*/  LOP3.LUT R15, R14, 0xffff, RZ, 0xc0, !PT ;  /* 0x0000ffff0e0f7812 */ /* 0x000fe400078ec0ff */
[----:B------:R-:W-:Y:S02]  /*2ad0*/  SEL R23, R23, 0x15, !P4 ;  /* 0x0000001517177807 */ /* 0x000fe40006000000 */
[----:B------:R-:W-:-:S02]  /*2ae0*/  SEL R21, R21, 0x2, !P6 ;  /* 0x0000000215157807 */ /* 0x000fc40007000000 */
[----:B------:R-:W-:Y:S02]  /*2af0*/  SEL R23, R23, 0x16, P3 ;  /* 0x0000001617177807 */ /* 0x000fe40001800000 */
[----:B------:R-:W-:Y:S02]  /*2b00*/  SEL R21, R21, 0x3, !P0 ;  /* 0x0000000315157807 */ /* 0x000fe40004000000 */
[----:B------:R-:W-:Y:S02]  /*2b10*/  SEL R23, R23, 0x16, !P0 ;  /* 0x0000001617177807 */ /* 0x000fe40004000000 */
[----:B---3--:R-:W-:-:S04]  /*2b20*/  VIMNMX.U16x2 R16, PT, PT, R6, R14, !PT ;  /* 0x0000000e06107248 */ /* 0x008fc80007fe0200 */
[----:B----4-:R-:W-:-:S04]  /*2b30*/  VIMNMX.U16x2 R19, PT, PT, R12, R16, !PT ;  /* 0x000000100c137248 */ /* 0x010fc80007fe0200 */
[----:B------:R-:W-:Y:S02]  /*2b40*/  PRMT R0, R19, 0x7610, R0 ;  /* 0x0000761013007816 */ /* 0x000fe40000000000 */
[----:B------:R-:W-:Y:S02]  /*2b50*/  ISETP.GE.U32.AND P4, PT, R6, R15, PT ;  /* 0x0000000f0600720c */ /* 0x000fe40003f86070 */
[----:B------:R-:W-:Y:S01]  /*2b60*/  LOP3.LUT R15, R0, 0xffff, RZ, 0xc0, !PT ;  /* 0x0000ffff000f7812 */ /* 0x000fe200078ec0ff */
[----:B------:R-:W3:Y:S01]  /*2b70*/  LDG.E.U16 R6, desc[UR10][R48.64+0xd0] ;  /* 0x0000d00a30067981 */ /* 0x000ee2000c1e1500 */
[----:B------:R-:W-:Y:S02]  /*2b80*/  LOP3.LUT R19, R16, 0xffff, RZ, 0xc0, !PT ;  /* 0x0000ffff10137812 */ /* 0x000fe400078ec0ff */
[C---:B--2---:R-:W-:Y:S02]  /*2b90*/  VIMNMX.U16x2 R14, PT, PT, R4.reuse, R0, !PT ;  /* 0x00000000040e7248 */ /* 0x044fe40007fe0200 */
[----:B------:R-:W-:Y:S01]  /*2ba0*/  ISETP.GE.U32.AND P0, PT, R4, R15, PT ;  /* 0x0000000f0400720c */ /* 0x000fe20003f06070 */
[----:B------:R-:W2:Y:S01]  /*2bb0*/  LDG.E.U16 R0, desc[UR10][R48.64+0xce] ;  /* 0x0000ce0a30007981 */ /* 0x000ea2000c1e1500 */
[----:B------:R-:W-:-:S03]  /*2bc0*/  ISETP.GE.U32.AND P3, PT, R12, R19, PT ;  /* 0x000000130c00720c */ /* 0x000fc60003f66070 */
[----:B------:R-:W4:Y:S04]  /*2bd0*/  LDG.E.U16 R4, desc[UR10][R48.64+0xca] ;  /* 0x0000ca0a30047981 */ /* 0x000f28000c1e1500 */
        /* <DEDUP_REMOVED lines=8> */
[----:B------:R-:W-:Y:S02]  /*2c60*/  SEL R21, R21, RZ, !P6 ;  /* 0x000000ff15157207 */ /* 0x000fe40007000000 */
[----:B------:R-:W-:Y:S02]  /*2c70*/  LOP3.LUT R15, R14, 0xffff, RZ, 0xc0, !PT ;  /* 0x0000ffff0e0f7812 */ /* 0x000fe400078ec0ff */
[----:B------:R-:W-:Y:S02]  /*2c80*/  SEL R21, R21, 0x1, !P4 ;  /* 0x0000000115157807 */ /* 0x000fe40006000000 */
[C---:B------:R-:W-:Y:S02]  /*2c90*/  VIMNMX.U16x2 R14, PT, PT, R8.reuse, R14, !PT ;  /* 0x0000000e080e7248 */ /* 0x040fe40007fe0200 */
[----:B------:R-:W-:Y:S02]  /*2ca0*/  SEL R21, R21, 0x2, !P3 ;  /* 0x0000000215157807 */ /* 0x000fe40005800000 */
[----:B------:R-:W-:-:S02]  /*2cb0*/  ISETP.GE.U32.AND P6, PT, R8, R15, PT ;  /* 0x0000000f0800720c */ /* 0x000fc40003fc6070 */
[----:B------:R-:W-:-:S04]  /*2cc0*/  SEL R21, R21, 0x3, !P0 ;  /* 0x0000000315157807 */ /* 0x000fc80004000000 */
[----:B------:R-:W-:Y:S02]  /*2cd0*/  SEL R21, R21, RZ, !P6 ;  /* 0x000000ff15157207 */ /* 0x000fe40007000000 */
[----:B------:R-:W-:Y:S02]  /*2ce0*/  ISETP.LT.U32.AND P6, PT, R10, R3, !P5 ;  /* 0x000000030a00720c */ /* 0x000fe40006fc1070 */
[----:B------:R-:W-:Y:S02]  /*2cf0*/  ISETP.NE.AND P5, PT, R18, RZ, PT ;  /* 0x000000ff1200720c */ /* 0x000fe40003fa5270 */
[----:B------:R-:W-:Y:S02]  /*2d00*/  LOP3.LUT R3, R14, 0xffff, RZ, 0xc0, !PT ;  /* 0x0000ffff0e037812 */ /* 0x000fe400078ec0ff */
[----:B------:R-:W-:-:S04]  /*2d10*/  SEL R23, R23, 0x16, !P5 ;  /* 0x0000001617177807 */ /* 0x000fc80006800000 */
[----:B------:R-:W-:-:S04]  /*2d20*/  SEL R23, R23, 0x17, P6 ;  /* 0x0000001717177807 */ /* 0x000fc80003000000 */
[----:B------:R-:W-:Y:S02]  /*2d30*/  SEL R23, R23, 0x17, !P2 ;  /* 0x0000001717177807 */ /* 0x000fe40005000000 */
[----:B----4-:R-:W-:-:S04]  /*2d40*/  VIMNMX.U16x2 R16, PT, PT, R4, R14, !PT ;  /* 0x0000000e04107248 */ /* 0x010fc80007fe0200 */
[----:B-----5:R-:W-:-:S04]  /*2d50*/  VIMNMX.U16x2 R19, PT, PT, R12, R16, !PT ;  /* 0x000000100c137248 */ /* 0x020fc80007fe0200 */
[----:B------:R-:W-:Y:S02]  /*2d60*/  PRMT R10, R19, 0x7610, R10 ;  /* 0x00007610130a7816 */ /* 0x000fe4000000000a */
[----:B------:R-:W-:Y:S02]  /*2d70*/  ISETP.GE.U32.AND P5, PT, R4, R3, PT ;  /* 0x000000030400720c */ /* 0x000fe40003fa6070 */
[----:B------:R-:W-:Y:S01]  /*2d80*/  LOP3.LUT R19, R16, 0xffff, RZ, 0xc0, !PT ;  /* 0x0000ffff10137812 */ /* 0x000fe200078ec0ff */
[----:B------:R-:W4:Y:S01]  /*2d90*/  LDG.E.U16 R4, desc[UR10][R48.64+0xd8] ;  /* 0x0000d80a30047981 */ /* 0x000f22000c1e1500 */
[----:B--2---:R-:W-:Y:S02]  /*2da0*/  VIMNMX.U16x2 R14, PT, PT, R0, R10, !PT ;  /* 0x0000000a000e7248 */ /* 0x004fe40007fe0200 */
[----:B------:R-:W-:Y:S02]  /*2db0*/  LOP3.LUT R3, R10, 0xffff, RZ, 0xc0, !PT ;  /* 0x0000ffff0a037812 */ /* 0x000fe400078ec0ff */
[----:B------:R-:W2:Y:S01]  /*2dc0*/  LDG.E.U16 R10, desc[UR10][R48.64+0xd2] ;  /* 0x0000d20a300a7981 */ /* 0x000ea2000c1e1500 */
[----:B------:R-:W-:-:S03]  /*2dd0*/  ISETP.GE.U32.AND P6, PT, R12, R19, PT ;  /* 0x000000130c00720c */ /* 0x000fc60003fc6070 */
[----:B------:R-:W5:Y:S01]  /*2de0*/  LDG.E.U16 R12, desc[UR10][R48.64+0xd4] ;  /* 0x0000d40a300c7981 */ /* 0x000f62000c1e1500 */
[----:B------:R-:W-:-:S03]  /*2df0*/  ISETP.GE.U32.AND P2, PT, R0, R3, PT ;  /* 0x000000030000720c */ /* 0x000fc60003f46070 */
[----:B------:R-:W4:Y:S01]  /*2e00*/  LDG.E.U16 R0, desc[UR10][R48.64+0xd6] ;  /* 0x0000d60a30007981 */ /* 0x000f22000c1e1500 */
[----:B------:R-:W-:Y:S02]  /*2e10*/  LOP3.LUT R3, R14, 0xffff, RZ, 0xc0, !PT ;  /* 0x0000ffff0e037812 */ /* 0x000fe400078ec0ff */
[----:B---3--:R-:W-:Y:S02]  /*2e20*/  VIMNMX.U16x2 R14, PT, PT, R6, R14, !PT ;  /* 0x0000000e060e7248 */ /* 0x008fe40007fe0200 */
[----:B------:R-:W-:Y:S02]  /*2e30*/  ISETP.LT.U32.AND P4, PT, R2, R17, !P4 ;  /* 0x000000110200720c */ /* 0x000fe40006781070 */
[----:B------:R-:W-:Y:S02]  /*2e40*/  LOP3.LUT R17, R14, 0xffff, RZ, 0xc0, !PT ;  /* 0x0000ffff0e117812 */ /* 0x000fe400078ec0ff */
[----:B------:R-:W-:-:S04]  /*2e50*/  SEL R23, R23, 0x17, !P1 ;  /* 0x0000001717177807 */ /* 0x000fc80004800000 */
[----:B------:R-:W-:Y:S02]  /*2e60*/  SEL R23, R23, 0x18, P4 ;  /* 0x0000001817177807 */ /* 0x000fe40002000000 */
[----:B--2---:R-:W-:-:S04]  /*2e70*/  VIMNMX.U16x2 R16, PT, PT, R10, R14, !PT ;  /* 0x0000000e0a107248 */ /* 0x004fc80007fe0200 */
[----:B-----5:R-:W-:Y:S02]  /*2e80*/  VIMNMX.U16x2 R19, PT, PT, R12, R16, !PT ;  /* 0x000000100c137248 */ /* 0x020fe40007fe0200 */
[----:B------:R-:W-:Y:S02]  /*2e90*/  ISETP.GE.U32.AND P1, PT, R10, R17, PT ;  /* 0x000000110a00720c */ /* 0x000fe40003f26070 */
[----:B------:R-:W-:Y:S01]  /*2ea0*/  PRMT R2, R19, 0x7610, R2 ;  /* 0x0000761013027816 */ /* 0x000fe20000000002 */
[----:B------:R-:W2:Y:S01]  /*2eb0*/  LDG.E.U16 R10, desc[UR10][R48.64+0xda] ;  /* 0x0000da0a300a7981 */ /* 0x000ea2000c1e1500 */
[----:B------:R-:W-:-:S04]  /*2ec0*/  LOP3.LUT R19, R16, 0xffff, RZ, 0xc0, !PT ;  /* 0x0000ffff10137812 */ /* 0x000fc800078ec0ff */
[----:B------:R-:W-:Y:S02]  /*2ed0*/  ISETP.GE.U32.AND P4, PT, R12, R19, PT ;  /* 0x000000130c00720c */ /* 0x000fe40003f86070 */
[----:B------:R-:W3:Y:S01]  /*2ee0*/  LDG.E.U16 R12, desc[UR10][R48.64+0xdc] ;  /* 0x0000dc0a300c7981 */ /* 0x000ee2000c1e1500 */
[----:B----4-:R-:W-:Y:S02]  /*2ef0*/  VIMNMX.U16x2 R14, PT, PT, R0, R2, !PT ;  /* 0x00000002000e7248 */ /* 0x010fe40007fe0200 */
[----:B------:R-:W-:Y:S02]  /*2f00*/  LOP3.LUT R17, R2, 0xffff, RZ, 0xc0, !PT ;  /* 0x0000ffff02117812 */ /* 0x000fe400078ec0ff */
[----:B------:R-:W4:Y:S01]  /*2f10*/  LDG.E.U16 R2, desc[UR10][R48.64+0xde] ;  /* 0x0000de0a30027981 */ /* 0x000f22000c1e1500 */
[----:B------:R-:W-:Y:S02]  /*2f20*/  SEL R23, R23, 0x18, !P0 ;  /* 0x0000001817177807 */ /* 0x000fe40004000000 */
[----:B------:R-:W-:-:S02]  /*2f30*/  ISETP.GE.U32.AND P0, PT, R0, R17, PT ;  /* 0x000000110000720c */ /* 0x000fc40003f06070 */
[----:B------:R-:W-:Y:S01]  /*2f40*/  LOP3.LUT R17, R14, 0xffff, RZ, 0xc0, !PT ;  /* 0x0000ffff0e117812 */ /* 0x000fe200078ec0ff */
[----:B------:R-:W5:Y:S01]  /*2f50*/  LDG.E.U16 R0, desc[UR10][R48.64+0xe0] ;  /* 0x0000e00a30007981 */ /* 0x000f62000c1e1500 */
[----:B------:R-:W-:Y:S02]  /*2f60*/  VIMNMX.U16x2 R14, PT, PT, R4, R14, !PT ;  /* 0x0000000e040e7248 */ /* 0x000fe40007fe0200 */
        /* <DEDUP_REMOVED lines=11> */
[----:B------:R-:W-:Y:S02]  /*3020*/  ISETP.GE.U32.AND P3, PT, R10, R15, PT ;  /* 0x0000000f0a00720c */ /* 0x000fe40003f66070 */
[----:B------:R-:W-:Y:S02]  /*3030*/  LOP3.LUT R19, R16, 0xffff, RZ, 0xc0, !PT ;  /* 0x0000ffff10137812 */ /* 0x000fe400078ec0ff */
[----:B----4-:R-:W-:Y:S01]  /*3040*/  VIMNMX.U16x2 R10, PT, PT, R2, R8, !PT ;  /* 0x00000008020a7248 */ /* 0x010fe20007fe0200 */
[----:B------:R-:W2:Y:S01]  /*3050*/  LDG.E.U16 R16, desc[UR10][R48.64+0xe8] ;  /* 0x0000e80a30107981 */ /* 0x000ea2000c1e1500 */
[----:B------:R-:W-:-:S03]  /*3060*/  LOP3.LUT R15, R8, 0xffff, RZ, 0xc0, !PT ;  /* 0x0000ffff080f7812 */ /* 0x000fc600078ec0ff */
[----:B------:R-:W3:Y:S01]  /*3070*/  LDG.E.U16 R8, desc[UR10][R48.64+0xe2] ;  /* 0x0000e20a30087981 */ /* 0x000ee2000c1e1500 */
[----:B------:R-:W-:Y:S02]  /*3080*/  ISETP.GE.U32.AND P5, PT, R12, R19, PT ;  /* 0x000000130c00720c */ /* 0x000fe40003fa6070 */
[----:B------:R-:W-:Y:S02]  /*3090*/  PRMT R12, R10, 0x7610, R12 ;  /* 0x000076100a0c7816 */ /* 0x000fe4000000000c */
[----:B------:R-:W4:Y:S01]  /*30a0*/  LDG.E.U16 R10, desc[UR10][R48.64+0xe4] ;  /* 0x0000e40a300a7981 */ /* 0x000f22000c1e1500 */
[----:B------:R-:W-:-:S03]  /*30b0*/  ISETP.GE.U32.AND P2, PT, R2, R15, PT ;  /* 0x0000000f0200720c */ /* 0x000fc60003f46070 */
[----:B------:R-:W2:Y:S01]  /*30c0*/  LDG.E.U16 R2, desc[UR10][R48.64+0xe6] ;  /* 0x0000e60a30027981 */ /* 0x000ea2000c1e1500 */
        /* <DEDUP_REMOVED lines=11> */
[C---:B-----5:R-:W-:Y:S02]  /*3180*/  VIMNMX.U16x2 R12, PT, PT, R0.reuse, R12, !PT ;  /* 0x0000000c000c7248 */ /* 0x060fe40007fe0200 */
        /* <DEDUP_REMOVED lines=10> */
[----:B----4-:R-:W-:-:S04]  /*3230*/  VIMNMX.U16x2 R19, PT, PT, R10, R14, !PT ;  /* 0x0000000e0a137248 */ /* 0x010fc80007fe0200 */
[----:B------:R-:W-:Y:S02]  /*3240*/  PRMT R6, R19, 0x7610, R6 ;  /* 0x0000761013067816 */ /* 0x000fe40000000006 */
[----:B------:R-:W-:Y:S02]  /*3250*/  ISETP.GE.U32.AND P1, PT, R8, R3, PT ;  /* 0x000000030800720c */ /* 0x000fe40003f26070 */
[----:B------:R-:W-:Y:S02]  /*3260*/  LOP3.LUT R19, R14, 0xffff, RZ, 0xc0, !PT ;  /* 0x0000ffff0e137812 */ /* 0x000fe400078ec0ff */
[----:B--2---:R-:W-:Y:S01]  /*3270*/  VIMNMX.U16x2 R8, PT, PT, R2, R6, !PT ;  /* 0x0000000602087248 */ /* 0x004fe20007fe0200 */
[----:B------:R-:W2:Y:S01]  /*3280*/  LDG.E.U16 R14, desc[UR10][R48.64+0xf0] ;  /* 0x0000f00a300e7981 */ /* 0x000ea2000c1e1500 */
[----:B------:R-:W-:-:S03]  /*3290*/  LOP3.LUT R3, R6, 0xffff, RZ, 0xc0, !PT ;  /* 0x0000ffff06037812 */ /* 0x000fc600078ec0ff */
[----:B------:R-:W3:Y:S01]  /*32a0*/  LDG.E.U16 R6, desc[UR10][R48.64+0xea] ;  /* 0x0000ea0a30067981 */ /* 0x000ee2000c1e1500 */
[----:B------:R-:W-:Y:S02]  /*32b0*/  ISETP.GE.U32.AND P6, PT, R10, R19, PT ;  /* 0x000000130a00720c */ /* 0x000fe40003fc6070 */
[----:B------:R-:W-:Y:S02]  /*32c0*/  PRMT R10, R8, 0x7610, R10 ;  /* 0x00007610080a7816 */ /* 0x000fe4000000000a */
[----:B------:R-:W4:Y:S01]  /*32d0*/  LDG.E.U16 R8, desc[UR10][R48.64+0xec] ;  /* 0x0000ec0a30087981 */ /* 0x000f22000c1e1500 */
[----:B------:R-:W-:-:S03]  /*32e0*/  ISETP.GE.U32.AND P0, PT, R2, R3, PT ;  /* 0x000000030200720c */ /* 0x000fc60003f06070 */
[----:B------:R-:W5:Y:S01]  /*32f0*/  LDG.E.U16 R2, desc[UR10][R48.64+0xee] ;  /* 0x0000ee0a30027981 */ /* 0x000f62000c1e1500 */
[----:B------:R-:W-:Y:S02]  /*3300*/  LOP3.LUT R3, R10, 0xffff, RZ, 0xc0, !PT ;  /* 0x0000ffff0a037812 */ /* 0x000fe400078ec0ff */
[----:B------:R-:W-:Y:S02]  /*3310*/  VIMNMX.U16x2 R10, PT, PT, R16, R10, !PT ;  /* 0x0000000a100a7248 */ /* 0x000fe40007fe0200 */
[----:B------:R-:W-:-:S04]  /*3320*/  SEL R21, R21, 0x1, !P1 ;  /* 0x0000000115157807 */ /* 0x000fc80004800000 */
[----:B------:R-:W-:Y:S02]  /*3330*/  SEL R21, R21, 0x2, !P6 ;  /* 0x0000000215157807 */ /* 0x000fe40007000000 */
[----:B------:R-:W-:Y:S02]  /*3340*/  P2R R18, PR, RZ, 0x40 ;  /* 0x00000040ff127803 */ /* 0x000fe40000000000 */
[----:B------:R-:W-:Y:S02]  /*3350*/  ISETP.LT.U32.AND P3, PT, R4, R17, !P3 ;  /* 0x000000110400720c */ /* 0x000fe40005f61070 */
[----:B------:R-:W-:Y:S02]  /*3360*/  SEL R21, R21, 0x3, !P0 ;  /* 0x0000000315157807 */ /* 0x000fe40004000000 */
[----:B------:R-:W-:Y:S02]  /*3370*/  ISETP.GE.U32.AND P6, PT, R16, R3, PT ;  /* 0x000000031000720c */ /* 0x000fe40003fc6070 */
[----:B------:R-:W-:-:S02]  /*3380*/  LOP3.LUT R17, R10, 0xffff, RZ, 0xc0, !PT ;  /* 0x0000ffff0a117812 */ /* 0x000fc400078ec0ff */
[----:B------:R-:W-:Y:S02]  /*3390*/  SEL R23, R23, 0x1a, !P4 ;  /* 0x0000001a17177807 */ /* 0x000fe40006000000 */
[----:B------:R-:W-:Y:S02]  /*33a0*/  SEL R21, R21, RZ, !P6 ;  /* 0x000000ff15157207 */ /* 0x000fe40007000000 */
[----:B------:R-:W-:-:S04]  /*33b0*/  SEL R23, R23, 0x1b, P3 ;  /* 0x0000001b17177807 */ /* 0x000fc80001800000 */
[----:B------:R-:W-:Y:S02]  /*33c0*/  SEL R23, R23, 0x1b, !P2 ;  /* 0x0000001b17177807 */ /* 0x000fe40005000000 */
[----:B---3--:R-:W-:-:S04]  /*33d0*/  VIMNMX.U16x2 R12, PT, PT, R6, R10, !PT ;  /* 0x0000000a060c7248 */ /* 0x008fc80007fe0200 */
[----:B----4-:R-:W-:-:S04]  /*33e0*/  VIMNMX.U16x2 R19, PT, PT, R8, R12, !PT ;  /* 0x0000000c08137248 */ /* 0x010fc80007fe0200 */
[----:B------:R-:W-:Y:S02]  /*33f0*/  PRMT R4, R19, 0x7610, R4 ;  /* 0x0000761013047816 */ /* 0x000fe40000000004 */
[----:B------:R-:W-:Y:S02]  /*3400*/  LOP3.LUT R19, R12, 0xffff, RZ, 0xc0, !PT ;  /* 0x0000ffff0c137812 */ /* 0x000fe400078ec0ff */
[----:B------:R-:W-:Y:S02]  /*3410*/  ISETP.GE.U32.AND P4, PT, R6, R17, PT ;  /* 0x000000110600720c */ /* 0x000fe40003f86070 */
[----:B-----5:R-:W-:Y:S02]  /*3420*/  VIMNMX.U16x2 R6, PT, PT, R2, R4, !PT ;  /* 0x0000000402067248 */ /* 0x020fe40007fe0200 */
[----:B------:R-:W-:Y:S02]  /*3430*/  LOP3.LUT R17, R4, 0xffff, RZ, 0xc0, !PT ;  /* 0x0000ffff04117812 */ /* 0x000fe400078ec0ff */
[----:B------:R-:W-:-:S02]  /*3440*/  ISETP.GE.U32.AND P3, PT, R8, R19, PT ;  /* 0x000000130800720c */ /* 0x000fc40003f66070 */
[----:B------:R-:W-:Y:S01]  /*3450*/  SEL R21, R21, 0x1, !P4 ;  /* 0x0000000115157807 */ /* 0x000fe20006000000 */
[----:B------:R-:W3:Y:S01]  /*3460*/  LDG.E.U16 R8, desc[UR10][R48.64+0xf2] ;  /* 0x0000f20a30087981 */ /* 0x000ee2000c1e1500 */
[----:B------:R-:W-:Y:S02]  /*3470*/  PRMT R4, R6, 0x7610, R4 ;  /* 0x0000761006047816 */ /* 0x000fe40000000004 */
[----:B------:R-:W-:Y:S01]  /*3480*/  ISETP.GE.U32.AND P2, PT, R2, R17, PT ;  /* 0x000000110200720c */ /* 0x000fe20003f46070 */
[----:B------:R-:W4:Y:S01]  /*3490*/  LDG.E.U16 R6, desc[UR10][R48.64+0xf4] ;  /* 0x0000f40a30067981 */ /* 0x000f22000c1e1500 */
[----:B------:R-:W-:Y:S02]  /*34a0*/  SEL R2, R21, 0x2, !P3 ;  /* 0x0000000215027807 */ /* 0x000fe40005800000 */
[----:B------:R-:W-:Y:S02]  /*34b0*/  LOP3.LUT R21, R4, 0xffff, RZ, 0xc0, !PT ;  /* 0x0000ffff04157812 */ /* 0x000fe400078ec0ff */
[----:B------:R-:W-:-:S02]  /*34c0*/  SEL R2, R2, 0x3, !P2 ;  /* 0x0000000302027807 */ /* 0x000fc40005000000 */
[----:B--2---:R-:W-:-:S04]  /*34d0*/  ISETP.GE.U32.AND P6, PT, R14, R21, PT ;  /* 0x000000150e00720c */ /* 0x004fc80003fc6070 */
[----:B------:R-:W-:Y:S02]  /*34e0*/  SEL R12, R2, RZ, !P6 ;  /* 0x000000ff020c7207 */ /* 0x000fe40007000000 */
[----:B------:R-:W2:Y:S01]  /*34f0*/  LDG.E.U16 R2, desc[UR10][R48.64+0xf6] ;  /* 0x0000f60a30027981 */ /* 0x000ea2000c1e1500 */
[----:B------:R-:W-:Y:S02]  /*3500*/  VIMNMX.U16x2 R4, PT, PT, R14, R4, !PT ;  /* 0x000000040e047248 */ /* 0x000fe40007fe0200 */
[----:B------:R-:W-:Y:S02]  /*3510*/  ISETP.LT.U32.AND P1, PT, R0, R15, !P1 ;  /* 0x0000000f0000720c */ /* 0x000fe40004f21070 */
[----:B------:R-:W-:Y:S02]  /*3520*/  LOP3.LUT R15, R4, 0xffff, RZ, 0xc0, !PT ;  /* 0x0000ffff040f7812 */ /* 0x000fe400078ec0ff */
[----:B------:R-:W-:-:S04]  /*3530*/  SEL R23, R23, 0x1b, !P5 ;  /* 0x0000001b17177807 */ /* 0x000fc80006800000 */
[----:B------:R-:W-:-:S04]  /*3540*/  SEL R23, R23, 0x1c, P1 ;  /* 0x0000001c17177807 */ /* 0x000fc80000800000 */
[----:B------:R-:W-:Y:S02]  /*3550*/  SEL R23, R23, 0x1c, !P0 ;  /* 0x0000001c17177807 */ /* 0x000fe40004000000 */
[C---:B---3--:R-:W-:Y:S02]  /*3560*/  VIMNMX.U16x2 R10, PT, PT, R8.reuse, R4, !PT ;  /* 0x00000004080a7248 */ /* 0x048fe40007fe0200 */
[----:B------:R-:W-:Y:S01]  /*3570*/  ISETP.GE.U32.AND P5, PT, R8, R15, PT ;  /* 0x0000000f0800720c */ /* 0x000fe20003fa6070 */
[----:B------:R-:W3:Y:S01]  /*3580*/  LDG.E.U16 R4, desc[UR10][R48.64+0x100] ;  /* 0x0001000a30047981 */ /* 0x000ee2000c1e1500 */
[----:B----4-:R-:W-:-:S03]  /*3590*/  VIMNMX.U16x2 R17, PT, PT, R6, R10, !PT ;  /* 0x0000000a06117248 */ /* 0x010fc60007fe0200 */
[----:B------:R-:W4:Y:S01]  /*35a0*/  LDG.E.U16 R8, desc[UR10][R48.64+0x10a] ;  /* 0x00010a0a30087981 */ /* 0x000f22000c1e1500 */
[----:B------:R-:W-:-:S04]  /*35b0*/  PRMT R0, R17, 0x7610, R0 ;  /* 0x0000761011007816 */ /* 0x000fc80000000000 */
[----:B------:R-:W-:Y:S02]  /*35c0*/  LOP3.LUT R15, R0, 0xffff, RZ, 0xc0, !PT ;  /* 0x0000ffff000f7812 */ /* 0x000fe400078ec0ff */
[----:B--2---:R-:W-:Y:S02]  /*35d0*/  VIMNMX.U16x2 R28, PT, PT, R2, R0, !PT ;  /* 0x00000000021c7248 */ /* 0x004fe40007fe0200 */
[----:B------:R-:W2:Y:S01]  /*35e0*/  LDG.E.U16 R0, desc[UR10][R48.64+0xfa] ;  /* 0x0000fa0a30007981 */ /* 0x000ea2000c1e1500 */
[----:B------:R-:W-:Y:S02]  /*35f0*/  LOP3.LUT R17, R10, 0xffff, RZ, 0xc0, !PT ;  /* 0x0000ffff0a117812 */ /* 0x000fe400078ec0ff */
[----:B------:R-:W-:Y:S01]  /*3600*/  SEL R12, R12, 0x1, !P5 ;  /* 0x000000010c0c7807 */ /* 0x000fe20006800000 */
[----:B------:R-:W5:Y:S01]  /*3610*/  LDG.E.U16 R10, desc[UR10][R48.64+0x10e] ;  /* 0x00010e0a300a7981 */ /* 0x000f62000c1e1500 */
[----:B------:R-:W-:Y:S02]  /*3620*/  ISETP.GE.U32.AND P1, PT, R6, R17, PT ;  /* 0x000000110600720c */ /* 0x000fe40003f26070 */
[----:B------:R-:W-:Y:S01]  /*3630*/  ISETP.GE.U32.AND P0, PT, R2, R15, PT ;  /* 0x0000000f0200720c */ /* 0x000fe20003f06070 */
[----:B------:R-:W5:Y:S01]  /*3640*/  LDG.E.U16 R6, desc[UR10][R48.64+0x110] ;  /* 0x0001100a30067981 */ /* 0x000f62000c1e1500 */
[----:B------:R-:W-:-:S02]  /*3650*/  SEL R12, R12, 0x2, !P1 ;  /* 0x000000020c0c7807 */ /* 0x000fc40004800000 */
[----:B------:R-:W-:Y:S01]  /*3660*/  LOP3.LUT R19, R28, 0xffff, RZ, 0xc0, !PT ;  /* 0x0000ffff1c137812 */ /* 0x000fe200078ec0ff */
[----:B------:R-:W5:Y:S01]  /*3670*/  LDG.E.U16 R2, desc[UR10][R48.64+0x112] ;  /* 0x0001120a30027981 */ /* 0x000f62000c1e1500 */
[----:B------:R-:W-:Y:S02]  /*3680*/  SEL R12, R12, 0x3, !P0 ;  /* 0x000000030c0c7807 */ /* 0x000fe40004000000 */
[----:B------:R-:W-:Y:S01]  /*3690*/  ISETP.GE.U32.AND P6, PT, R26, R19, PT ;  /* 0x000000131a00720c */ /* 0x000fe20003fc6070 */
[----:B------:R-:W5:Y:S03]  /*36a0*/  LDG.E.U16 R15, desc[UR10][R48.64+0x116] ;  /* 0x0001160a300f7981 */ /* 0x000f66000c1e1500 */
[----:B------:R-:W-:Y:S02]  /*36b0*/  SEL R17, R12, RZ, !P6 ;  /* 0x000000ff0c117207 */ /* 0x000fe40007000000 */
[----:B------:R-:W-:Y:S01]  /*36c0*/  ISETP.NE.AND P6, PT, R18, RZ, PT ;  /* 0x000000ff1200720c */ /* 0x000fe20003fc5270 */
[----:B------:R-:W5:Y:S04]  /*36d0*/  LDG.E.U16 R12, desc[UR10][R48.64+0x114] ;  /* 0x0001140a300c7981 */ /* 0x000f68000c1e1500 */
[----:B------:R-:W5:Y:S01]  /*36e0*/  LDG.E.U16 R18, desc[UR10][R48.64+0x10c] ;  /* 0x00010c0a30127981 */ /* 0x000f62000c1e1500 */
[----:B------:R-:W-:-:S02]  /*36f0*/  ISETP.LT.U32.AND P4, PT, R16, R3, !P4 ;  /* 0x000000031000720c */ /* 0x000fc40006781070 */
[----:B------:R-:W-:Y:S02]  /*3700*/  VIMNMX.U16x2 R16, PT, PT, R26, R28, !PT ;  /* 0x0000001c1a107248 */ /* 0x000fe40007fe0200 */
[----:B------:R-:W-:Y:S02]  /*3710*/  ISETP.LT.U32.AND P5, PT, R14, R21, !P5 ;  /* 0x000000150e00720c */ /* 0x000fe40006fa1070 */
[----:B------:R-:W-:Y:S02]  /*3720*/  LOP3.LUT R3, R16, 0xffff, RZ, 0xc0, !PT ;  /* 0x0000ffff10037812 */ /* 0x000fe400078ec0ff */
[----:B------:R-:W-:-:S04]  /*3730*/  SEL R23, R23, 0x1c, !P6 ;  /* 0x0000001c17177807 */ /* 0x000fc80007000000 */
[----:B------:R-:W-:-:S04]  /*3740*/  SEL R23, R23, 0x1d, P4 ;  /* 0x0000001d17177807 */ /* 0x000fc80002000000 */
[----:B------:R-:W-:-:S04]  /*3750*/  SEL R23, R23, 0x1d, !P2 ;  /* 0x0000001d17177807 */ /* 0x000fc80005000000 */
[----:B------:R-:W-:-:S04]  /*3760*/  SEL R23, R23, 0x1d, !P3 ;  /* 0x0000001d17177807 */ /* 0x000fc80005800000 */
[----:B------:R-:W-:-:S04]  /*3770*/  SEL R23, R23, 0x1e, P5 ;  /* 0x0000001e17177807 */ /* 0x000fc80002800000 */
[----:B------:R-:W-:Y:S02]  /*3780*/  SEL R23, R23, 0x1e, !P0 ;  /* 0x0000001e17177807 */ /* 0x000fe40004000000 */
[----:B--2---:R-:W-:-:S04]  /*3790*/  VIMNMX.U16x2 R36, PT, PT, R0, R16, !PT ;  /* 0x0000001000247248 */ /* 0x004fc80007fe0200 */
[----:B------:R-:W-:-:S04]  /*37a0*/  VIMNMX.U16x2 R14, PT, PT, R34, R36, !PT ;  /* 0x00000024220e7248 */ /* 0x000fc80007fe0200 */
[----:B------:R-:W-:-:S04]  /*37b0*/  VIMNMX.U16x2 R28, PT, PT, R32, R14, !PT ;  /* 0x0000000e201c7248 */ /* 0x000fc80007fe0200 */
[----:B---3--:R-:W-:Y:S02]  /*37c0*/  VIMNMX.U16x2 R16, PT, PT, R4, R28, !PT ;  /* 0x0000001c04107248 */ /* 0x008fe40007fe0200 */
[----:B------:R-:W-:Y:S02]  /*37d0*/  ISETP.GE.U32.AND P6, PT, R0, R3, PT ;  /* 0x000000030000720c */ /* 0x000fe40003fc6070 */
[----:B------:R-:W-:Y:S02]  /*37e0*/  VIMNMX.U16x2 R0, PT, PT, R30, R16, !PT ;  /* 0x000000101e007248 */ /* 0x000fe40007fe0200 */
[----:B------:R-:W-:Y:S02]  /*37f0*/  ISETP.LT.U32.AND P4, PT, R26, R19, !P6 ;  /* 0x000000131a00720c */ /* 0x000fe40007781070 */
[----:B------:R-:W-:-:S04]  /*3800*/  VIMNMX.U16x2 R26, PT, PT, R22, R0, !PT ;  /* 0x00000000161a7248 */ /* 0x000fc80007fe0200 */
[----:B------:R-:W-:Y:S02]  /*3810*/  VIMNMX.U16x2 R3, PT, PT, R24, R26, !PT ;  /* 0x0000001a18037248 */ /* 0x000fe40007fe0200 */
[----:B------:R-:W-:Y:S02]  /*3820*/  LOP3.LUT R19, R36, 0xffff, RZ, 0xc0, !PT ;  /* 0x0000ffff24137812 */ /* 0x000fe400078ec0ff */
[----:B------:R-:W-:Y:S02]  /*3830*/  PRMT R36, R3, 0x7610, R36 ;  /* 0x0000761003247816 */ /* 0x000fe40000000024 */
[----:B------:R-:W-:Y:S02]  /*3840*/  ISETP.GE.U32.AND P2, PT, R34, R19, PT ;  /* 0x000000132200720c */ /* 0x000fe40003f46070 */
[----:B------:R-:W-:Y:S02]  /*3850*/  VIMNMX.U16x2 R3, PT, PT, R20, R36, !PT ;  /* 0x0000002414037248 */ /* 0x000fe40007fe0200 */
[----:B------:R-:W-:-:S02]  /*3860*/  LOP3.LUT R19, R14, 0xffff, RZ, 0xc0, !PT ;  /* 0x0000ffff0e137812 */ /* 0x000fc400078ec0ff */
[----:B------:R-:W-:Y:S02]  /*3870*/  PRMT R14, R3, 0x7610, R14 ;  /* 0x00007610030e7816 */ /* 0x000fe4000000000e */
[----:B------:R-:W-:Y:S02]  /*3880*/  ISETP.GE.U32.AND P3, PT, R32, R19, PT ;  /* 0x000000132000720c */ /* 0x000fe40003f66070 */
[----:B------:R-:W-:Y:S02]  /*3890*/  LOP3.LUT R19, R16, 0xffff, RZ, 0xc0, !PT ;  /* 0x0000ffff10137812 */ /* 0x000fe400078ec0ff */
[----:B----4-:R-:W-:Y:S02]  /*38a0*/  VIMNMX.U16x2 R3, PT, PT, R8, R14, !PT ;  /* 0x0000000e08037248 */ /* 0x010fe40007fe0200 */
[----:B------:R-:W-:Y:S02]  /*38b0*/  ISETP.GE.U32.AND P5, PT, R30, R19, PT ;  /* 0x000000131e00720c */ /* 0x000fe40003fa6070 */
[----:B------:R-:W-:-:S02]  /*38c0*/  PRMT R16, R3, 0x7610, R16 ;  /* 0x0000761003107816 */ /* 0x000fc40000000010 */
[----:B------:R-:W-:Y:S02]  /*38d0*/  LOP3.LUT R19, R28, 0xffff, RZ, 0xc0, !PT ;  /* 0x0000ffff1c137812 */ /* 0x000fe400078ec0ff */
[----:B------:R-:W-:Y:S02]  /*38e0*/  SEL R17, R17, 0x1, !P6 ;  /* 0x0000000111117807 */ /* 0x000fe40007000000 */
[----:B-----5:R-:W-:Y:S02]  /*38f0*/  VIMNMX.U16x2 R3, PT, PT, R18, R16, !PT ;  /* 0x0000001012037248 */ /* 0x020fe40007fe0200 */
[----:B------:R-:W-:Y:S02]  /*3900*/  LOP3.LUT R21, R0, 0xffff, RZ, 0xc0, !PT ;  /* 0x0000ffff00157812 */ /* 0x000fe400078ec0ff */
[CC--:B------:R-:W-:Y:S02]  /*3910*/  ISETP.GE.U32.AND P6, PT, R4.reuse, R19.reuse, PT ;  /* 0x000000130400720c */ /* 0x0c0fe40003fc6070 */
[----:B------:R-:W-:-:S02]  /*3920*/  ISETP.LT.U32.AND P0, PT, R4, R19, !P5 ;  /* 0x000000130400720c */ /* 0x000fc40006f01070 */
[----:B------:R-:W-:Y:S02]  /*3930*/  SEL R19, R23, 0x1e, !P1 ;  /* 0x0000001e17137807 */ /* 0x000fe40004800000 */
[----:B------:R-:W-:Y:S02]  /*3940*/  PRMT R0, R3, 0x7610, R0 ;  /* 0x0000761003007816 */ /* 0x000fe40000000000 */
[----:B------:R-:W-:Y:S02]  /*3950*/  ISETP.GE.U32.AND P1, PT, R22, R21, PT ;  /* 0x000000151600720c */ /* 0x000fe40003f26070 */
[----:B------:R-:W-:Y:S02]  /*3960*/  SEL R21, R19, 0x1f, P4 ;  /* 0x0000001f13157807 */ /* 0x000fe40002000000 */
[----:B------:R-:W-:Y:S02]  /*3970*/  LOP3.LUT R3, R26, 0xffff, RZ, 0xc0, !PT ;  /* 0x0000ffff1a037812 */ /* 0x000fe400078ec0ff */
[----:B------:R-:W-:-:S02]  /*3980*/  VIMNMX.U16x2 R4, PT, PT, R10, R0, !PT ;  /* 0x000000000a047248 */ /* 0x000fc40007fe0200 */
[----:B------:R-:W-:Y:S02]  /*3990*/  LOP3.LUT R19, R14, 0xffff, RZ, 0xc0, !PT ;  /* 0x0000ffff0e137812 */ /* 0x000fe400078ec0ff */
[----:B------:R-:W-:Y:S02]  /*39a0*/  SEL R17, R17, 0x2, !P2 ;  /* 0x0000000211117807 */ /* 0x000fe40005000000 */
[----:B------:R-:W-:Y:S02]  /*39b0*/  SEL R14, R21, 0x1f, !P3 ;  /* 0x0000001f150e7807 */ /* 0x000fe40005800000 */
[----:B------:R-:W-:Y:S02]  /*39c0*/  ISETP.GE.U32.AND P4, PT, R24, R3, PT ;  /* 0x000000031800720c */ /* 0x000fe40003f86070 */
[----:B------:R-:W-:Y:S02]  /*39d0*/  VIMNMX.U16x2 R3, PT, PT, R6, R4, !PT ;  /* 0x0000000406037248 */ /* 0x000fe40007fe0200 */
[----:B------:R-:W-:-:S02]  /*39e0*/  SEL R17, R17, 0x3, !P3 ;  /* 0x0000000311117807 */ /* 0x000fc40005800000 */
[----:B------:R-:W-:Y:S02]  /*39f0*/  SEL R14, R14, 0x1f, !P2 ;  /* 0x0000001f0e0e7807 */ /* 0x000fe40005000000 */
[----:B------:R-:W-:Y:S02]  /*3a00*/  ISETP.GE.U32.AND P3, PT, R8, R19, PT ;  /* 0x000000130800720c */ /* 0x000fe40003f66070 */
[----:B------:R-:W-:Y:S02]  /*3a10*/  PRMT R8, R3, 0x7610, R8 ;  /* 0x0000761003087816 */ /* 0x000fe40000000008 */
[----:B------:R-:W-:Y:S02]  /*3a20*/  LOP3.LUT R19, R16, 0xffff, RZ, 0xc0, !PT ;  /* 0x0000ffff10137812 */ /* 0x000fe400078ec0ff */
[----:B------:R-:W-:Y:S02]  /*3a30*/  SEL R17, R17, RZ, !P6 ;  /* 0x000000ff11117207 */ /* 0x000fe40007000000 */
[----:B------:R-:W-:-:S02]  /*3a40*/  SEL R16, R14, 0x20, P0 ;  /* 0x000000200e107807 */ /* 0x000fc40000000000 */
[----:B------:R-:W-:Y:S02]  /*3a50*/  LOP3.LUT R3, R36, 0xffff, RZ, 0xc0, !PT ;  /* 0x0000ffff24037812 */ /* 0x000fe400078ec0ff */
[----:B------:R-:W-:Y:S02]  /*3a60*/  VIMNMX.U16x2 R21, PT, PT, R2, R8, !PT ;  /* 0x0000000802157248 */ /* 0x000fe40007fe0200 */
[----:B------:R-:W-:Y:S02]  /*3a70*/  SEL R16, R16, 0x20, !P4 ;  /* 0x0000002010107807 */ /* 0x000fe40006000000 */
[----:B------:R-:W-:Y:S02]  /*3a80*/  SEL R17, R17, 0x1, !P5 ;  /* 0x0000000111117807 */ /* 0x000fe40006800000 */
[CC--:B------:R-:W-:Y:S02]  /*3a90*/  ISETP.GE.U32.AND P2, PT, R20.reuse, R3.reuse, PT ;  /* 0x000000031400720c */ /* 0x0c0fe40003f46070 */
[----:B------:R-:W-:-:S02]  /*3aa0*/  ISETP.LT.U32.AND P6, PT, R20, R3, !P3 ;  /* 0x000000031400720c */ /* 0x000fc40005fc1070 */
[----:B------:R-:W-:Y:S02]  /*3ab0*/  PRMT R14, R21, 0x7610, R14 ;  /* 0x00007610150e7816 */ /* 0x000fe4000000000e */
[----:B------:R-:W-:Y:S02]  /*3ac0*/  LOP3.LUT R3, R0, 0xffff, RZ, 0xc0, !PT ;  /* 0x0000ffff00037812 */ /* 0x000fe400078ec0ff */
[----:B------:R-:W-:Y:S02]  /*3ad0*/  SEL R16, R16, 0x20, !P1 ;  /* 0x0000002010107807 */ /* 0x000fe40004800000 */
[----:B------:R-:W-:Y:S02]  /*3ae0*/  SEL R17, R17, 0x2, !P1 ;  /* 0x0000000211117807 */ /* 0x000fe40004800000 */
[----:B------:R-:W-:Y:S02]  /*3af0*/  VIMNMX.U16x2 R0, PT, PT, R12, R14, !PT ;  /* 0x0000000e0c007248 */ /* 0x000fe40007fe0200 */
[----:B------:R-:W-:-:S02]  /*3b00*/  ISETP.GE.U32.AND P1, PT, R10, R3, PT ;  /* 0x000000030a00720c */ /* 0x000fc40003f26070 */
[----:B------:R-:W-:Y:S02]  /*3b10*/  SEL R10, R16, 0x21, P6 ;  /* 0x00000021100a7807 */ /* 0x000fe40003000000 */
[----:B------:R-:W-:Y:S02]  /*3b20*/  SEL R17, R17, 0x3, !P4 ;  /* 0x0000000311117807 */ /* 0x000fe40006000000 */
[----:B------:R-:W-:Y:S02]  /*3b30*/  LOP3.LUT R0, R0, 0xffff, RZ, 0xc0, !PT ;  /* 0x0000ffff00007812 */ /* 0x000fe400078ec0ff */
[----:B------:R-:W-:Y:S02]  /*3b40*/  ISETP.GE.U32.AND P0, PT, R18, R19, PT ;  /* 0x000000131200720c */ /* 0x000fe40003f06070 */
[----:B------:R-:W-:Y:S02]  /*3b50*/  SEL R10, R10, 0x21, !P1 ;  /* 0x000000210a0a7807 */ /* 0x000fe40004800000 */
[----:B------:R-:W-:-:S02]  /*3b60*/  SEL R17, R17, RZ, !P2 ;  /* 0x000000ff11117207 */ /* 0x000fc40005000000 */
[----:B------:R-:W-:Y:S02]  /*3b70*/  LOP3.LUT R3, R14, 0xffff, RZ, 0xc0, !PT ;  /* 0x0000ffff0e037812 */ /* 0x000fe400078ec0ff */
[----:B------:R-:W-:Y:S02]  /*3b80*/  ISETP.GE.U32.AND P2, PT, R15, R0, PT ;  /* 0x000000000f00720c */ /* 0x000fe40003f46070 */
[----:B------:R-:W-:Y:S02]  /*3b90*/  SEL R0, R10, 0x21, !P0 ;  /* 0x000000210a007807 */ /* 0x000fe40004000000 */
[----:B------:R-:W-:Y:S02]  /*3ba0*/  SEL R17, R17, 0x1, !P3 ;  /* 0x0000000111117807 */ /* 0x000fe40005800000 */
[----:B------:R-:W-:Y:S02]  /*3bb0*/  ISETP.GE.U32.AND P4, PT, R12, R3, PT ;  /* 0x000000030c00720c */ /* 0x000fe40003f86070 */
[----:B------:R-:W-:-:S02]  /*3bc0*/  LOP3.LUT R3, R4, 0xffff, RZ, 0xc0, !PT ;  /* 0x0000ffff04037812 */ /* 0x000fc400078ec0ff */
[----:B------:R-:W-:Y:S02]  /*3bd0*/  LOP3.LUT R15, R8, 0xffff, RZ, 0xc0, !PT ;  /* 0x0000ffff080f7812 */ /* 0x000fe400078ec0ff */
[----:B------:R-:W-:Y:S02]  /*3be0*/  SEL R0, R0, 0x22, !P2 ;  /* 0x0000002200007807 */ /* 0x000fe40005000000 */
[----:B------:R-:W-:Y:S02]  /*3bf0*/  SEL R17, R17, 0x2, !P0 ;  /* 0x0000000211117807 */ /* 0x000fe40004000000 */
[----:B------:R-:W-:Y:S02]  /*3c00*/  ISETP.GE.U32.AND P0, PT, R6, R3, PT ;  /* 0x000000030600720c */ /* 0x000fe40003f06070 */
[----:B------:R-:W-:Y:S02]  /*3c10*/  ISETP.GE.U32.AND P3, PT, R2, R15, PT ;  /* 0x0000000f0200720c */ /* 0x000fe40003f66070 */
[----:B------:R-:W-:-:S02]  /*3c20*/  SEL R3, R0, 0x22, !P4 ;  /* 0x0000002200037807 */ /* 0x000fc40006000000 */
[----:B------:R-:W-:Y:S02]  /*3c30*/  SEL R17, R17, 0x3, !P1 ;  /* 0x0000000311117807 */ /* 0x000fe40004800000 */
[----:B------:R-:W-:Y:S02]  /*3c40*/  SEL R3, R3, 0x22, !P3 ;  /* 0x0000002203037807 */ /* 0x000fe40005800000 */
[----:B------:R-:W-:Y:S02]  /*3c50*/  SEL R17, R17, RZ, !P0 ;  /* 0x000000ff11117207 */ /* 0x000fe40004000000 */
[----:B------:R-:W-:Y:S02]  /*3c60*/  SEL R3, R3, 0x22, !P0 ;  /* 0x0000002203037807 */ /* 0x000fe40004000000 */
[----:B------:R-:W-:Y:S02]  /*3c70*/  SEL R17, R17, 0x1, !P3 ;  /* 0x0000000111117807 */ /* 0x000fe40005800000 */
[----:B------:R-:W-:-:S02]  /*3c80*/  LEA R14, P0, R3, R48, 0x3 ;  /* 0x00000030030e7211 */ /* 0x000fc400078018ff */
[----:B------:R-:W-:Y:S02]  /*3c90*/  SEL R17, R17, 0x2, !P4 ;  /* 0x0000000211117807 */ /* 0x000fe40006000000 */
[----:B------:R-:W-:Y:S02]  /*3ca0*/  LEA.HI.X R15, R3, R49, RZ, 0x3, P0 ;  /* 0x00000031030f7211 */ /* 0x000fe400000f1cff */
[----:B------:R-:W-:-:S05]  /*3cb0*/  SEL R17, R17, 0x3, !P2 ;  /* 0x0000000311117807 */ /* 0x000fca0005000000 */
[----:B------:R-:W-:-:S06]  /*3cc0*/  IMAD.WIDE.U32 R14, R17, 0x2, R14 ;  /* 0x00000002110e7825 */ /* 0x000fcc00078e000e */
[----:B------:R-:W2:Y:S01]  /*3cd0*/  LDG.E.U16 R14, desc[UR10][R14.64] ;  /* 0x0000000a0e0e7981 */ /* 0x000ea2000c1e1500 */
[----:B------:R-:W-:Y:S01]  /*3ce0*/  BSSY.RECONVERGENT B0, `(.L_x_4) ;  /* 0x000015f000007945 */ /* 0x000fe20003800200 */
[----:B--2---:R-:W-:-:S13]  /*3cf0*/  ISETP.NE.AND P0, PT, R14, RZ, PT ;  /* 0x000000ff0e00720c */ /* 0x004fda0003f05270 */
[----:B------:R-:W-:Y:S05]  /*3d00*/  @!P0 BRA `(.L_x_5) ;  /* 0x0000001400708947 */ /* 0x000fea0003800000 */
[----:B------:R-:W-:Y:S01]  /*3d10*/  BSSY.RECONVERGENT B1, `(.L_x_6) ;  /* 0x000000a000017945 */ /* 0x000fe20003800200 */
[----:B------:R-:W-:-:S07]  /*3d20*/  PRMT R2, RZ, 0x7610, R2 ;  /* 0x00007610ff027816 */ /* 0x000fce0000000002 */
.L_x_7:
[----:B------:R-:W-:-:S05]  /*3d30*/  LOP3.LUT R0, R2, 0xffff, RZ, 0xc0, !PT ;  /* 0x0000ffff02007812 */ /* 0x000fca00078ec0ff */
[----:B------:R-:W-:-:S05]  /*3d40*/  IMAD.IADD R15, R1, 0x1, R0 ;  /* 0x00000001010f7824 */ /* 0x000fca00078e0200 */
[----:B------:R-:W2:Y:S01]  /*3d50*/  LDL.U8 R4, [R15] ;  /* 0x000000000f047983 */ /* 0x000ea20000100000 */
[----:B------:R-:W-:Y:S01]  /*3d60*/  ISETP.LT.U32.AND P1, PT, R0, 0x22, PT ;  /* 0x000000220000780c */ /* 0x000fe20003f21070 */
[----:B------:R-:W-:Y:S02]  /*3d70*/  VIADD R2, R2, 0x1 ;  /* 0x0000000102027836 */ /* 0x000fe40000000000 */
[----:B--2---:R0:W-:Y:S01]  /*3d80*/  STL.U8 [R15+0x24], R4 ;  /* 0x000024040f007387 */ /* 0x0041e20000100000 */
[----:B------:R-:W-:-:S13]  /*3d90*/  ISETP.NE.AND P0, PT, R4, RZ, PT ;  /* 0x000000ff0400720c */ /* 0x000fda0003f05270 */
[----:B0-----:R-:W-:Y:S05]  /*3da0*/  @P0 BRA P1, `(.L_x_7) ;  /* 0xfffffffc00e00947 */ /* 0x001fea000083ffff */
[----:B------:R-:W-:Y:S05]  /*3db0*/  BSYNC.RECONVERGENT B1 ;  /* 0x0000000000017941 */ /* 0x000fea0003800200 */
.L_x_6:
[----:B------:R-:W0:Y:S01]  /*3dc0*/  LDS.U8 R4, [R17+UR7] ;  /* 0x0000000711047984 */ /* 0x000e220008000000 */
[----:B------:R-:W-:Y:S01]  /*3dd0*/  IMAD.IADD R3, R1, 0x1, R3 ;  /* 0x0000000101037824 */ /* 0x000fe200078e0203 */
[----:B------:R-:W-:Y:S01]  /*3de0*/  PRMT R22, RZ, 0x7610, R22 ;  /* 0x00007610ff167816 */ /* 0x000fe20000000016 */
[----:B------:R-:W-:Y:S01]  /*3df0*/  IMAD.MOV.U32 R2, RZ, RZ, 0x1 ;  /* 0x00000001ff027424 */ /* 0x000fe200078e00ff */
[----:B------:R1:W-:Y:S01]  /*3e00*/  STL.U8 [R1+0x47], RZ ;  /* 0x000047ff01007387 */ /* 0x0003e20000100000 */
[----:B------:R-:W-:-:S03]  /*3e10*/  PRMT R0, RZ, 0x7610, R0 ;  /* 0x00007610ff007816 */ /* 0x000fc60000000000 */
[----:B0-----:R1:W-:Y:S04]  /*3e20*/  STL.U8 [R3+0x24], R4 ;  /* 0x0000240403007387 */ /* 0x0013e80000100000 */
.L_x_12:
[----:B-1----:R-:W-:-:S05]  /*3e30*/  LOP3.LUT R4, R0, 0xffff, RZ, 0xc0, !PT ;  /* 0x0000ffff00047812 */ /* 0x002fca00078ec0ff */
[----:B------:R-:W-:-:S05]  /*3e40*/  IMAD.IADD R6, R1, 0x1, R4 ;  /* 0x0000000101067824 */ /* 0x000fca00078e0204 */
[----:B------:R-:W2:Y:S01]  /*3e50*/  LDL.U8 R4, [R6+0x24] ;  /* 0x0000240006047983 */ /* 0x000ea20000100000 */
[----:B------:R-:W-:Y:S01]  /*3e60*/  BSSY.RECONVERGENT B1, `(.L_x_8) ;  /* 0x0000032000017945 */ /* 0x000fe20003800200 */
[C---:B--2---:R-:W-:Y:S02]  /*3e70*/  ISETP.NE.U32.AND P0, PT, R4.reuse, RZ, PT ;  /* 0x000000ff0400720c */ /* 0x044fe40003f05070 */
[----:B------:R-:W-:Y:S02]  /*3e80*/  LOP3.LUT R7, R4, 0xffffff00, R7, 0xf8, !PT ;  /* 0xffffff0004077812 */ /* 0x000fe400078ef807 */
[----:B------:R-:W-:-:S13]  /*3e90*/  ISETP.NE.AND.EX P0, PT, RZ, RZ, PT, P0 ;  /* 0x000000ffff00720c */ /* 0x000fda0003f05300 */
[----:B------:R-:W-:Y:S05]  /*3ea0*/  @!P0 BRA `(.L_x_9) ;  /* 0x0000000000b48947 */ /* 0x000fea0003800000 */
[----:B------:R-:W2:Y:S02]  /*3eb0*/  LDL.U8 R14, [R6+0x25] ;  /* 0x00002500060e7983 */ /* 0x000ea40000100000 */
[C---:B--2---:R-:W-:Y:S01]  /*3ec0*/  ISETP.NE.AND P0, PT, R14.reuse, RZ, PT ;  /* 0x000000ff0e00720c */ /* 0x044fe20003f05270 */
[----:B------:R-:W-:-:S03]  /*3ed0*/  IMAD.WIDE.U32 R14, R14, 0x100, RZ ;  /* 0x000001000e0e7825 */ /* 0x000fc600078e00ff */
[----:B------:R-:W-:Y:S02]  /*3ee0*/  LOP3.LUT R7, R14, 0xffff00ff, R7, 0xf8, !PT ;  /* 0xffff00ff0e077812 */ /* 0x000fe400078ef807 */
[----:B------:R-:W-:-:S07]  /*3ef0*/  LOP3.LUT R5, R5, R15, RZ, 0xfc, !PT ;  /* 0x0000000f05057212 */ /* 0x000fce00078efcff */
        /* <DEDUP_REMOVED lines=14> */
[C---:B--2---:R-:W-:Y:S02]  /*3fe0*/  ISETP.NE.U32.AND P0, PT, R4.reuse, RZ, PT ;  /* 0x000000ff0400720c */ /* 0x044fe40003f05070 */
[----:B------:R-:W-:Y:S02]  /*3ff0*/  LOP3.LUT R5, R4, 0xffffff00, R5, 0xf8, !PT ;  /* 0xffffff0004057812 */ /* 0x000fe400078ef805 */
[----:B------:R-:W-:-:S13]  /*4000*/  ISETP.NE.AND.EX P0, PT, RZ, RZ, PT, P0 ;  /* 0x000000ffff00720c */ /* 0x000fda0003f05300 */
[----:B------:R-:W-:Y:S05]  /*4010*/  @!P0 BRA `(.L_x_9) ;  /* 0x0000000000588947 */ /* 0x000fea0003800000 */
[----:B------:R-:W2:Y:S02]  /*4020*/  LDL.U8 R3, [R6+0x29] ;  /* 0x0000290006037983 */ /* 0x000ea40000100000 */
[C---:B--2---:R-:W-:Y:S01]  /*4030*/  ISETP.NE.U32.AND P0, PT, R3.reuse, RZ, PT ;  /* 0x000000ff0300720c */ /* 0x044fe20003f05070 */
[----:B------:R-:W-:-:S03]  /*4040*/  IMAD.SHL.U32 R4, R3, 0x100, RZ ;  /* 0x0000010003047824 */ /* 0x000fc600078e00ff */
[----:B------:R-:W-:Y:S02]  /*4050*/  ISETP.NE.AND.EX P0, PT, RZ, RZ, PT, P0 ;  /* 0x000000ffff00720c */ /* 0x000fe40003f05300 */
[----:B------:R-:W-:-:S11]  /*4060*/  LOP3.LUT R5, R4, 0xffff00ff, R5, 0xf8, !PT ;  /* 0xffff00ff04057812 */ /* 0x000fd600078ef805 */
[----:B------:R-:W-:Y:S05]  /*4070*/  @!P0 BRA `(.L_x_9) ;  /* 0x0000000000408947 */ /* 0x000fea0003800000 */
[----:B------:R-:W2:Y:S02]  /*4080*/  LDL.U8 R3, [R6+0x2a] ;  /* 0x00002a0006037983 */ /* 0x000ea40000100000 */
[C---:B--2---:R-:W-:Y:S01]  /*4090*/  ISETP.NE.U32.AND P0, PT, R3.reuse, RZ, PT ;  /* 0x000000ff0300720c */ /* 0x044fe20003f05070 */
[----:B------:R-:W-:-:S03]  /*40a0*/  IMAD.U32 R4, R3, 0x10000, RZ ;  /* 0x0001000003047824 */ /* 0x000fc600078e00ff */
[----:B------:R-:W-:Y:S02]  /*40b0*/  ISETP.NE.AND.EX P0, PT, RZ, RZ, PT, P0 ;  /* 0x000000ffff00720c */ /* 0x000fe40003f05300 */
[----:B------:R-:W-:-:S11]  /*40c0*/  LOP3.LUT R5, R4, 0xff00ffff, R5, 0xf8, !PT ;  /* 0xff00ffff04057812 */ /* 0x000fd600078ef805 */
[----:B------:R-:W-:Y:S05]  /*40d0*/  @!P0 BRA `(.L_x_9) ;  /* 0x0000000000288947 */ /* 0x000fea0003800000 */
[----:B------:R-:W2:Y:S02]  /*40e0*/  LDL.U8 R4, [R6+0x2b] ;  /* 0x00002b0006047983 */ /* 0x000ea40000100000 */
[----:B--2---:R-:W-:Y:S02]  /*40f0*/  ISETP.NE.AND P0, PT, R4, RZ, PT ;  /* 0x000000ff0400720c */ /* 0x004fe40003f05270 */
[----:B------:R-:W-:-:S11]  /*4100*/  PRMT R5, R5, 0x4210, R4 ;  /* 0x0000421005057816 */ /* 0x000fd60000000004 */
[----:B------:R-:W-:Y:S05]  /*4110*/  @!P0 BRA `(.L_x_9) ;  /* 0x0000000000188947 */ /* 0x000fea0003800000 */
[----:B------:R-:W2:Y:S01]  /*4120*/  LDL.U8 R3, [R6+0x2c] ;  /* 0x00002c0006037983 */ /* 0x000ea20000100000 */
[----:B------:R-:W-:Y:S02]  /*4130*/  PRMT R11, RZ, 0x7610, R11 ;  /* 0x00007610ff0b7816 */ /* 0x000fe4000000000b */
[----:B--2---:R-:W-:-:S13]  /*4140*/  ISETP.NE.AND P0, PT, R3, RZ, PT ;  /* 0x000000ff0300720c */ /* 0x004fda0003f05270 */
[----:B------:R-:W-:Y:S05]  /*4150*/  @!P0 BRA `(.L_x_9) ;  /* 0x0000000000088947 */ /* 0x000fea0003800000 */
[----:B------:R0:W5:Y:S01]  /*4160*/  LDL.U8 R9, [R6+0x2d] ;  /* 0x00002d0006097983 */ /* 0x0001620000100000 */
[----:B------:R-:W-:-:S07]  /*4170*/  PRMT R11, R3, 0x7610, R11 ;  /* 0x00007610030b7816 */ /* 0x000fce000000000b */
.L_x_9:
[----:B------:R-:W-:Y:S05]  /*4180*/  BSYNC.RECONVERGENT B1 ;  /* 0x0000000000017941 */ /* 0x000fea0003800200 */
.L_x_8:
[----:B------:R-:W1:Y:S01]  /*4190*/  S2UR UR8, SR_CgaCtaId ;  /* 0x00000000000879c3 */ /* 0x000e620000008800 */
[----:B------:R-:W-:Y:S01]  /*41a0*/  IMAD R4, R5, 0x5bd1e995, RZ ;  /* 0x5bd1e99505047824 */ /* 0x000fe200078e02ff */
[----:B------:R-:W-:Y:S01]  /*41b0*/  UMOV UR6, 0x400 ;  /* 0x0000040000067882 */ /* 0x000fe20000000000 */
[----:B------:R-:W-:Y:S01]  /*41c0*/  IMAD.WIDE.U32 R14, R7, 0x5bd1e995, RZ ;  /* 0x5bd1e995070e7825 */ /* 0x000fe200078e00ff */
[----:B-----5:R-:W-:Y:S01]  /*41d0*/  LOP3.LUT R26, R9, 0xff, RZ, 0xc0, !PT ;  /* 0x000000ff091a7812 */ /* 0x020fe200078ec0ff */
[----:B------:R-:W-:Y:S01]  /*41e0*/  UIADD3 UR6, UPT, UPT, UR6, 0x4, URZ ;  /* 0x0000000406067890 */ /* 0x000fe2000fffe0ff */
[----:B------:R-:W-:Y:S01]  /*41f0*/  BSSY.RECONVERGENT B1, `(.L_x_10) ;  /* 0x0000034000017945 */ /* 0x000fe20003800200 */
[----:B------:R-:W-:Y:S02]  /*4200*/  IMAD R3, R7, -0x395b586d, R4 ;  /* 0xc6a4a79307037824 */ /* 0x000fe400078e0204 */
[----:B------:R-:W-:-:S04]  /*4210*/  IMAD.WIDE.U32 R26, R26, 0x100, RZ ;  /* 0x000001001a1a7825 */ /* 0x000fc800078e00ff */
[----:B------:R-:W-:-:S05]  /*4220*/  IMAD.IADD R4, R15, 0x1, R3 ;  /* 0x000000010f047824 */ /* 0x000fca00078e0203 */
[----:B------:R-:W-:-:S04]  /*4230*/  SHF.R.U32.HI R3, RZ, 0xf, R4 ;  /* 0x0000000fff037819 */ /* 0x000fc80000011604 */
[----:B------:R-:W-:Y:S01]  /*4240*/  LOP3.LUT R14, R3, R14, RZ, 0x3c, !PT ;  /* 0x0000000e030e7212 */ /* 0x000fe200078e3cff */
[----:B------:R-:W-:Y:S01]  /*4250*/  IMAD R3, R4, 0x5bd1e995, RZ ;  /* 0x5bd1e99504037824 */ /* 0x000fe200078e02ff */
[----:B-1----:R-:W-:-:S03]  /*4260*/  ULEA UR6, UR8, UR6, 0x18 ;  /* 0x0000000608067291 */ /* 0x002fc6000f8ec0ff */
[C---:B------:R-:W-:Y:S02]  /*4270*/  IMAD R21, R14.reuse, -0x395b586d, R3 ;  /* 0xc6a4a7930e157824 */ /* 0x040fe400078e0203 */
[----:B------:R-:W-:Y:S01]  /*4280*/  IMAD.WIDE.U32 R24, R14, 0x5bd1e995, RZ ;  /* 0x5bd1e9950e187825 */ /* 0x000fe200078e00ff */
[----:B------:R-:W-:-:S03]  /*4290*/  LOP3.LUT R14, R26, 0xff, R11, 0xf8, !PT ;  /* 0x000000ff1a0e7812 */ /* 0x000fc600078ef80b */
[----:B------:R-:W-:Y:S02]  /*42a0*/  IMAD.MOV.U32 R3, RZ, RZ, RZ ;  /* 0x000000ffff037224 */ /* 0x000fe400078e00ff */
[----:B------:R-:W-:Y:S02]  /*42b0*/  IMAD.U32 R20, RZ, RZ, UR6 ;  /* 0x00000006ff147e24 */ /* 0x000fe4000f8e00ff */
[----:B------:R-:W-:-:S07]  /*42c0*/  IMAD.IADD R21, R25, 0x1, R21 ;  /* 0x0000000119157824 */ /* 0x000fce00078e0215 */
.L_x_11:
[----:B------:R-:W1:Y:S01]  /*42d0*/  LDS R15, [R20] ;  /* 0x00000000140f7984 */ /* 0x000e620000000800 */
[----:B------:R-:W-:-:S05]  /*42e0*/  LOP3.LUT R4, R21, 0xc26e8bc1, RZ, 0x3c, !PT ;  /* 0xc26e8bc115047812 */ /* 0x000fca00078e3cff */
[----:B------:R-:W-:Y:S01]  /*42f0*/  IMAD R4, R4, 0x5bd1e995, RZ ;  /* 0x5bd1e99504047824 */ /* 0x000fe200078e02ff */
[----:B-1----:R-:W-:-:S05]  /*4300*/  LOP3.LUT R15, R24, 0x96331fd2, R15, 0x96, !PT ;  /* 0x96331fd2180f7812 */ /* 0x002fca00078e960f */
[C---:B------:R-:W-:Y:S02]  /*4310*/  IMAD R19, R15.reuse, -0x395b586d, R4 ;  /* 0xc6a4a7930f137824 */ /* 0x040fe400078e0204 */
[----:B------:R-:W-:-:S04]  /*4320*/  IMAD.WIDE.U32 R16, R15, 0x5bd1e995, RZ ;  /* 0x5bd1e9950f107825 */ /* 0x000fc800078e00ff */
[----:B------:R-:W-:Y:S01]  /*4330*/  IMAD.IADD R15, R17, 0x1, R19 ;  /* 0x00000001110f7824 */ /* 0x000fe200078e0213 */
[----:B------:R-:W-:-:S04]  /*4340*/  LOP3.LUT R4, R14, R16, RZ, 0x3c, !PT ;  /* 0x000000100e047212 */ /* 0x000fc800078e3cff */
[----:B0-----:R-:W-:Y:S01]  /*4350*/  LOP3.LUT R6, R27, R15, RZ, 0x3c, !PT ;  /* 0x0000000f1b067212 */ /* 0x001fe200078e3cff */
[----:B------:R-:W-:-:S04]  /*4360*/  IMAD.WIDE.U32 R16, R4, 0x5bd1e995, RZ ;  /* 0x5bd1e99504107825 */ /* 0x000fc800078e00ff */
[----:B------:R-:W-:Y:S01]  /*4370*/  IMAD R15, R6, 0x5bd1e995, RZ ;  /* 0x5bd1e995060f7824 */ /* 0x000fe200078e02ff */
[----:B------:R-:W-:-:S03]  /*4380*/  MOV R6, 0x4460 ;  /* 0x0000446000067802 */ /* 0x000fc60000000f00 */
[----:B------:R-:W-:-:S04]  /*4390*/  IMAD R15, R4, -0x395b586d, R15 ;  /* 0xc6a4a793040f7824 */ /* 0x000fc800078e020f */
[----:B------:R-:W-:-:S05]  /*43a0*/  IMAD.IADD R4, R17, 0x1, R15 ;  /* 0x0000000111047824 */ /* 0x000fca00078e020f */
[----:B------:R-:W-:-:S04]  /*43b0*/  SHF.R.U32.HI R15, RZ, 0xf, R4 ;  /* 0x0000000fff0f7819 */ /* 0x000fc80000011604 */
[----:B------:R-:W-:Y:S01]  /*43c0*/  LOP3.LUT R16, R15, R16, RZ, 0x3c, !PT ;  /* 0x000000100f107212 */ /* 0x000fe200078e3cff */
[----:B------:R-:W-:Y:S02]  /*43d0*/  IMAD R15, R4, 0x5bd1e995, RZ ;  /* 0x5bd1e995040f7824 */ /* 0x000fe400078e02ff */
[----:B------:R-:W0:Y:S02]  /*43e0*/  LDC R4, c[0x0][0x3a0] ;  /* 0x0000e800ff047b82 */ /* 0x000e240000000800 */
[C---:B------:R-:W-:Y:S02]  /*43f0*/  IMAD R15, R16.reuse, -0x395b586d, R15 ;  /* 0xc6a4a793100f7824 */ /* 0x040fe400078e020f */
[----:B------:R-:W-:-:S04]  /*4400*/  IMAD.WIDE.U32 R16, R16, 0x5bd1e995, RZ ;  /* 0x5bd1e99510107825 */ /* 0x000fc800078e00ff */
[----:B------:R-:W-:-:S05]  /*4410*/  IMAD.IADD R8, R17, 0x1, R15 ;  /* 0x0000000111087824 */ /* 0x000fca00078e020f */
[----:B------:R-:W-:-:S04]  /*4420*/  SHF.R.U32.HI R15, RZ, 0xf, R8 ;  /* 0x0000000fff0f7819 */ /* 0x000fc80000011608 */
[----:B------:R-:W-:Y:S01]  /*4430*/  LOP3.LUT R10, R15, R16, RZ, 0x3c, !PT ;  /* 0x000000100f0a7212 */ /* 0x000fe200078e3cff */
[----:B------:R-:W-:-:S07]  /*4440*/  IMAD.MOV.U32 R15, RZ, RZ, RZ ;  /* 0x000000ffff0f7224 */ /* 0x000fce00078e00ff */
[----:B0-----:R-:W-:Y:S05]  /*4450*/  CALL.REL.NOINC `($__internal_0_$__cuda_sm20_rem_u64) ;  /* 0x0000000c00a87944 */ /* 0x001fea0003c00000 */
[----:B------:R-:W0:Y:S02]  /*4460*/  LDCU.64 UR8, c[0x0][0x398] ;  /* 0x00007300ff0877ac */ /* 0x000e240008000a00 */
[----:B0-----:R-:W-:-:S04]  /*4470*/  LEA R16, P0, R12, UR8, 0x3 ;  /* 0x000000080c107c11 */ /* 0x001fc8000f8018ff */
[----:B------:R-:W-:-:S06]  /*4480*/  LEA.HI.X R17, R12, UR9, R17, 0x3, P0 ;  /* 0x000000090c117c11 */ /* 0x000fcc00080f1c11 */
[----:B------:R-:W2:Y:S01]  /*4490*/  LDG.E.64 R16, desc[UR10][R16.64] ;  /* 0x0000000a10107981 */ /* 0x000ea2000c1e1b00 */
[----:B------:R-:W-:Y:S01]  /*44a0*/  LOP3.LUT R19, R10, 0x3f, RZ, 0xc0, !PT ;  /* 0x0000003f0a137812 */ /* 0x000fe200078ec0ff */
[----:B------:R-:W-:Y:S01]  /*44b0*/  VIADD R20, R20, 0x4 ;  /* 0x0000000414147836 */ /* 0x000fe20000000000 */
[C---:B------:R-:W-:Y:S01]  /*44c0*/  ISETP.LT.U32.AND P1, PT, R3.reuse, 0x7, PT ;  /* 0x000000070300780c */ /* 0x040fe20003f21070 */
[----:B------:R-:W-:Y:S01]  /*44d0*/  VIADD R3, R3, 0x1 ;  /* 0x0000000103037836 */ /* 0x000fe20000000000 */
[----:B--2---:R-:W-:-:S04]  /*44e0*/  SHF.R.U64 R19, R16, R19, R17 ;  /* 0x0000001310137219 */ /* 0x004fc80000001211 */
[----:B------:R-:W-:-:S04]  /*44f0*/  LOP3.LUT R6, R19, 0x1, RZ, 0xc0, !PT ;  /* 0x0000000113067812 */ /* 0x000fc800078ec0ff */
[----:B------:R-:W-:-:S04]  /*4500*/  ISETP.NE.U32.AND P0, PT, R6, 0x1, PT ;  /* 0x000000010600780c */ /* 0x000fc80003f05070 */
[----:B------:R-:W-:-:S13]  /*4510*/  ISETP.NE.U32.AND.EX P0, PT, RZ, RZ, PT, P0 ;  /* 0x000000ffff00720c */ /* 0x000fda0003f05100 */
[----:B------:R-:W-:Y:S05]  /*4520*/  @!P0 BRA P1, `(.L_x_11) ;  /* 0xfffffffc00688947 */ /* 0x000fea000083ffff */
[----:B------:R-:W-:Y:S05]  /*4530*/  BSYNC.RECONVERGENT B1 ;  /* 0x0000000000017941 */ /* 0x000fea0003800200 */
.L_x_10:
[----:B------:R-:W-:Y:S01]  /*4540*/  VIADD R0, R0, 0x1 ;  /* 0x0000000100007836 */ /* 0x000fe20000000000 */
[----:B------:R-:W-:-:S04]  /*4550*/  LOP3.LUT P0, RZ, R19, 0x1, RZ, 0xc0, !PT ;  /* 0x0000000113ff7812 */ /* 0x000fc8000780c0ff */
[----:B------:R-:W-:Y:S02]  /*4560*/  PRMT R3, R0, 0x9910, RZ ;  /* 0x0000991000037816 */ /* 0x000fe400000000ff */
[----:B------:R-:W-:Y:S02]  /*4570*/  SEL R2, R2, RZ, P0 ;  /* 0x000000ff02027207 */ /* 0x000fe40000000000 */
[----:B------:R-:W-:Y:S02]  /*4580*/  ISETP.NE.AND P1, PT, R3, 0x1a, PT ;  /* 0x0000001a0300780c */ /* 0x000fe40003f25270 */
[----:B------:R-:W-:-:S11]  /*4590*/  SEL R22, R22, 0x1, !P0 ;  /* 0x0000000116167807 */ /* 0x000fd60004000000 */
[----:B------:R-:W-:Y:S05]  /*45a0*/  @P1 BRA `(.L_x_12) ;  /* 0xfffffff800201947 */ /* 0x000fea000383ffff */
[----:B------:R-:W-:-:S13]  /*45b0*/  LOP3.LUT P0, RZ, R2, 0xff, RZ, 0xc0, !PT ;  /* 0x000000ff02ff7812 */ /* 0x000fda000780c0ff */
[----:B------:R-:W-:Y:S05]  /*45c0*/  @!P0 BRA `(.L_x_13) ;  /* 0x0000000000388947 */ /* 0x000fea0003800000 */
[----:B------:R-:W-:Y:S01]  /*45d0*/  BSSY.RECONVERGENT B1, `(.L_x_14) ;  /* 0x000000c000017945 */ /* 0x000fe20003800200 */
[----:B------:R-:W-:-:S07]  /*45e0*/  PRMT R4, RZ, 0x7610, R4 ;  /* 0x00007610ff047816 */ /* 0x000fce0000000004 */
.L_x_15:
[----:B------:R-:W-:-:S05]  /*45f0*/  LOP3.LUT R0, R4, 0xffff, RZ, 0xc0, !PT ;  /* 0x0000ffff04007812 */ /* 0x000fca00078ec0ff */
[----:B------:R-:W-:-:S06]  /*4600*/  IMAD.IADD R15, R1, 0x1, R0 ;  /* 0x00000001010f7824 */ /* 0x000fcc00078e0200 */
[----:B------:R-:W2:Y:S01]  /*4610*/  LDL.U8 R15, [R15+0x24] ;  /* 0x000024000f0f7983 */ /* 0x000ea20000100000 */
[----:B------:R-:W-:Y:S01]  /*4620*/  IADD3 R2, P0, PT, R0, R46, RZ ;  /* 0x0000002e00027210 */ /* 0x000fe20007f1e0ff */
[----:B------:R-:W-:Y:S01]  /*4630*/  VIADD R4, R4, 0x1 ;  /* 0x0000000104047836 */ /* 0x000fe20000000000 */
[----:B------:R-:W-:-:S03]  /*4640*/  ISETP.LT.U32.AND P1, PT, R0, 0x22, PT ;  /* 0x000000220000780c */ /* 0x000fc60003f21070 */
[----:B------:R-:W-:-:S05]  /*4650*/  IMAD.X R3, RZ, RZ, R47, P0 ;  /* 0x000000ffff037224 */ /* 0x000fca00000e062f */
[----:B--2---:R0:W-:Y:S01]  /*4660*/  STG.E.U8 desc[UR10][R2.64], R15 ;  /* 0x0000000f02007986 */ /* 0x0041e2000c10110a */
[----:B------:R-:W-:-:S13]  /*4670*/  ISETP.NE.AND P0, PT, R15, RZ, PT ;  /* 0x000000ff0f00720c */ /* 0x000fda0003f05270 */
[----:B0-----:R-:W-:Y:S05]  /*4680*/  @P0 BRA P1, `(.L_x_15) ;  /* 0xfffffffc00d80947 */ /* 0x001fea000083ffff */
[----:B------:R-:W-:Y:S05]  /*4690*/  BSYNC.RECONVERGENT B1 ;  /* 0x0000000000017941 */ /* 0x000fea0003800200 */
.L_x_14:
[----:B------:R-:W-:Y:S05]  /*46a0*/  BRA `(.L_x_5) ;  /* 0x0000000c00087947 */ /* 0x000fea0003800000 */
.L_x_13:
[----:B------:R-:W-:-:S13]  /*46b0*/  LOP3.LUT P0, RZ, R22, 0xff, RZ, 0xc0, !PT ;  /* 0x000000ff16ff7812 */ /* 0x000fda000780c0ff */
[----:B------:R-:W-:Y:S05]  /*46c0*/  @!P0 BRA `(.L_x_16) ;  /* 0x0000000800fc8947 */ /* 0x000fea0003800000 */
[----:B------:R-:W-:Y:S02]  /*46d0*/  IMAD.MOV.U32 R24, RZ, RZ, 0x22 ;  /* 0x00000022ff187424 */ /* 0x000fe400078e00ff */
[----:B------:R-:W-:Y:S02]  /*46e0*/  IMAD.MOV.U32 R2, RZ, RZ, 0x23 ;  /* 0x00000023ff027424 */ /* 0x000fe400078e00ff */
[----:B------:R-:W-:Y:S02]  /*46f0*/  IMAD.MOV.U32 R0, RZ, RZ, RZ ;  /* 0x000000ffff007224 */ /* 0x000fe400078e00ff */
[----:B------:R-:W-:-:S07]  /*4700*/  IMAD.MOV.U32 R14, RZ, RZ, RZ ;  /* 0x000000ffff0e7224 */ /* 0x000fce00078e00ff */
.L_x_33:
[----:B------:R-:W-:-:S13]  /*4710*/  ISETP.GT.U32.AND P0, PT, R0, 0x17, PT ;  /* 0x000000170000780c */ /* 0x000fda0003f04070 */
[----:B01---5:R-:W-:Y:S05]  /*4720*/  @P0 BRA `(.L_x_17) ;  /* 0x0000000800cc0947 */ /* 0x023fea0003800000 */
[----:B------:R-:W-:Y:S01]  /*4730*/  BSSY.RECONVERGENT B1, `(.L_x_17) ;  /* 0x00000b2000017945 */ /* 0x000fe20003800200 */
[----:B------:R-:W-:Y:S01]  /*4740*/  IMAD.MOV.U32 R3, RZ, RZ, R2 ;  /* 0x000000ffff037224 */ /* 0x000fe200078e0002 */
[----:B------:R-:W-:-:S07]  /*4750*/  PRMT R25, R24, 0x7610, R25 ;  /* 0x0000761018197816 */ /* 0x000fce0000000019 */
.L_x_32:
[----:B------:R-:W-:Y:S01]  /*4760*/  BSSY.RECONVERGENT B2, `(.L_x_18) ;  /* 0x000000d000027945 */ /* 0x000fe20003800200 */
[----:B------:R-:W-:Y:S02]  /*4770*/  PRMT R19, R25, 0x9910, RZ ;  /* 0x0000991019137816 */ /* 0x000fe400000000ff */
[----:B01---5:R-:W-:-:S07]  /*4780*/  PRMT R8, RZ, 0x7610, R8 ;  /* 0x00007610ff087816 */ /* 0x023fce0000000008 */
.L_x_19:
[----:B------:R-:W-:-:S04]  /*4790*/  LOP3.LUT R6, R8, 0xffff, RZ, 0xc0, !PT ;  /* 0x0000ffff08067812 */ /* 0x000fc800078ec0ff */
[----:B------:R-:W-:-:S06]  /*47a0*/  IADD3 R10, PT, PT, R1, R0, R6 ;  /* 0x00000000010a7210 */ /* 0x000fcc0007ffe006 */
[----:B------:R-:W2:Y:S01]  /*47b0*/  LDL.U8 R10, [R10] ;  /* 0x000000000a0a7983 */ /* 0x000ea20000100000 */
[----:B------:R-:W-:Y:S01]  /*47c0*/  IMAD.IADD R17, R1, 0x1, R6 ;  /* 0x0000000101117824 */ /* 0x000fe200078e0206 */
[C---:B------:R-:W-:Y:S01]  /*47d0*/  PRMT R6, R8.reuse, 0x9910, RZ ;  /* 0x0000991008067816 */ /* 0x040fe200000000ff */
[----:B------:R-:W-:-:S03]  /*47e0*/  VIADD R8, R8, 0x1 ;  /* 0x0000000108087836 */ /* 0x000fc60000000000 */
[----:B------:R-:W-:Y:S01]  /*47f0*/  ISETP.NE.AND P1, PT, R6, R19, PT ;  /* 0x000000130600720c */ /* 0x000fe20003f25270 */
[----:B--2---:R0:W-:Y:S01]  /*4800*/  STL.U8 [R17+0x24], R10 ;  /* 0x0000240a11007387 */ /* 0x0041e20000100000 */
[----:B------:R-:W-:-:S13]  /*4810*/  ISETP.NE.AND P0, PT, R10, RZ, PT ;  /* 0x000000ff0a00720c */ /* 0x000fda0003f05270 */
[----:B0-----:R-:W-:Y:S05]  /*4820*/  @P0 BRA P1, `(.L_x_19) ;  /* 0xfffffffc00d80947 */ /* 0x001fea000083ffff */
[----:B------:R-:W-:Y:S05]  /*4830*/  BSYNC.RECONVERGENT B2 ;  /* 0x0000000000027941 */ /* 0x000fea0003800200 */
.L_x_18:
[----:B------:R-:W-:Y:S01]  /*4840*/  IMAD.IADD R6, R1, 0x1, R3 ;  /* 0x0000000101067824 */ /* 0x000fe200078e0203 */
[----:B------:R-:W-:Y:S01]  /*4850*/  BSSY.RECONVERGENT B2, `(.L_x_20) ;  /* 0x0000082000027945 */ /* 0x000fe20003800200 */
[----:B------:R-:W-:Y:S01]  /*4860*/  PLOP3.LUT P1, PT, PT, PT, PT, 0x8, 0x80 ;  /* 0x000000000080781c */ /* 0x000fe20003f2e170 */
[----:B------:R-:W-:Y:S01]  /*4870*/  VIADD R26, R3, 0xfffffff7 ;  /* 0xfffffff7031a7836 */ /* 0x000fe20000000000 */
[----:B------:R-:W-:Y:S01]  /*4880*/  PRMT R27, RZ, 0x7610, R27 ;  /* 0x00007610ff1b7816 */ /* 0x000fe2000000001b */
[----:B------:R0:W-:Y:S10]  /*4890*/  STL.U8 [R6+0x24], RZ ;  /* 0x000024ff06007387 */ /* 0x0001f40000100000 */
.L_x_27:
[----:B0-----:R-:W-:-:S05]  /*48a0*/  LOP3.LUT R6, R27, 0xffff, RZ, 0xc0, !PT ;  /* 0x0000ffff1b067812 */ /* 0x001fca00078ec0ff */
[----:B------:R-:W-:-:S05]  /*48b0*/  IMAD.IADD R8, R1, 0x1, R6 ;  /* 0x0000000101087824 */ /* 0x000fca00078e0206 */
[----:B------:R-:W2:Y:S01]  /*48c0*/  LDL.U8 R6, [R8] ;  /* 0x0000000008067983 */ /* 0x000ea20000100000 */
[----:B------:R-:W-:Y:S01]  /*48d0*/  BSSY.RECONVERGENT B3, `(.L_x_21) ;  /* 0x0000032000037945 */ /* 0x000fe20003800200 */
[C---:B--2---:R-:W-:Y:S02]  /*48e0*/  ISETP.NE.U32.AND P0, PT, R6.reuse, RZ, PT ;  /* 0x000000ff0600720c */ /* 0x044fe40003f05070 */
[----:B------:R-:W-:Y:S02]  /*48f0*/  LOP3.LUT R7, R6, 0xffffff00, R7, 0xf8, !PT ;  /* 0xffffff0006077812 */ /* 0x000fe400078ef807 */
[----:B------:R-:W-:-:S13]  /*4900*/  ISETP.NE.AND.EX P0, PT, RZ, RZ, PT, P0 ;  /* 0x000000ffff00720c */ /* 0x000fda0003f05300 */
[----:B-----5:R-:W-:Y:S05]  /*4910*/  @!P0 BRA `(.L_x_22) ;  /* 0x0000000000b48947 */ /* 0x020fea0003800000 */
        /* <DEDUP_REMOVED lines=45> */
.L_x_22:
[----:B------:R-:W-:Y:S05]  /*4bf0*/  BSYNC.RECONVERGENT B3 ;  /* 0x0000000000037941 */ /* 0x000fea0003800200 */
.L_x_21:
[----:B------:R-:W-:Y:S01]  /*4c00*/  BSSY.RECONVERGENT B3, `(.L_x_23) ;  /* 0x0000041000037945 */ /* 0x000fe20003800200 */
[----:B------:R-:W-:-:S03]  /*4c10*/  PLOP3.LUT P0, PT, PT, PT, PT, 0x80, 0x8 ;  /* 0x000000000008781c */ /* 0x000fc60003f0f070 */
[----:B------:R-:W-:Y:S10]  /*4c20*/  @P1 BRA `(.L_x_24) ;  /* 0x0000000000f81947 */ /* 0x000ff40003800000 */
[----:B------:R-:W-:Y:S01]  /*4c30*/  IMAD R6, R5, 0x5bd1e995, RZ ;  /* 0x5bd1e99505067824 */ /* 0x000fe200078e02ff */
[----:B-----5:R-:W-:Y:S01]  /*4c40*/  LOP3.LUT R20, R9, 0xff, RZ, 0xc0, !PT ;  /* 0x000000ff09147812 */ /* 0x020fe200078ec0ff */
[C---:B------:R-:W-:Y:S01]  /*4c50*/  IMAD.WIDE.U32 R16, R7.reuse, 0x5bd1e995, RZ ;  /* 0x5bd1e99507107825 */ /* 0x040fe200078e00ff */
[----:B------:R-:W-:Y:S03]  /*4c60*/  BSSY.RECONVERGENT B4, `(.L_x_25) ;  /* 0x0000037000047945 */ /* 0x000fe60003800200 */
[----:B------:R-:W-:Y:S02]  /*4c70*/  IMAD R19, R7, -0x395b586d, R6 ;  /* 0xc6a4a79307137824 */ /* 0x000fe400078e0206 */
[----:B------:R-:W-:-:S04]  /*4c80*/  IMAD.WIDE.U32 R20, R20, 0x100, RZ ;  /* 0x0000010014147825 */ /* 0x000fc800078e00ff */
[----:B------:R-:W-:Y:S01]  /*4c90*/  IMAD.IADD R19, R17, 0x1, R19 ;  /* 0x0000000111137824 */ /* 0x000fe200078e0213 */
[----:B------:R-:W-:Y:S01]  /*4ca0*/  LOP3.LUT R29, R20, 0xff, R11, 0xf8, !PT ;  /* 0x000000ff141d7812 */ /* 0x000fe200078ef80b */
[----:B------:R-:W-:Y:S02]  /*4cb0*/  IMAD.MOV.U32 R28, RZ, RZ, RZ ;  /* 0x000000ffff1c7224 */ /* 0x000fe400078e00ff */
[----:B------:R-:W-:Y:S01]  /*4cc0*/  IMAD R6, R19, 0x5bd1e995, RZ ;  /* 0x5bd1e99513067824 */ /* 0x000fe200078e02ff */
[----:B------:R-:W-:-:S04]  /*4cd0*/  SHF.R.U32.HI R17, RZ, 0xf, R19 ;  /* 0x0000000fff117819 */ /* 0x000fc80000011613 */
[----:B------:R-:W-:-:S05]  /*4ce0*/  LOP3.LUT R17, R17, R16, RZ, 0x3c, !PT ;  /* 0x0000001011117212 */ /* 0x000fca00078e3cff */
[C---:B------:R-:W-:Y:S02]  /*4cf0*/  IMAD R19, R17.reuse, -0x395b586d, R6 ;  /* 0xc6a4a79311137824 */ /* 0x040fe400078e0206 */
[----:B------:R-:W-:-:S04]  /*4d00*/  IMAD.WIDE.U32 R22, R17, 0x5bd1e995, RZ ;  /* 0x5bd1e99511167825 */ /* 0x000fc800078e00ff */
[----:B------:R-:W-:-:S07]  /*4d10*/  IMAD.IADD R30, R19, 0x1, R23 ;  /* 0x00000001131e7824 */ /* 0x000fce00078e0217 */
.L_x_26:
[----:B------:R-:W1:Y:S01]  /*4d20*/  S2UR UR8, SR_CgaCtaId ;  /* 0x00000000000879c3 */ /* 0x000e620000008800 */
[----:B------:R-:W-:Y:S01]  /*4d30*/  UMOV UR6, 0x400 ;  /* 0x0000040000067882 */ /* 0x000fe20000000000 */
[----:B0-----:R-:W-:Y:S01]  /*4d40*/  LOP3.LUT R8, R30, 0xc26e8bc1, RZ, 0x3c, !PT ;  /* 0xc26e8bc11e087812 */ /* 0x001fe200078e3cff */
[----:B------:R-:W-:-:S04]  /*4d50*/  UIADD3 UR6, UPT, UPT, UR6, 0x4, URZ ;  /* 0x0000000406067890 */ /* 0x000fc8000fffe0ff */
[----:B------:R-:W-:Y:S01]  /*4d60*/  IMAD R8, R8, 0x5bd1e995, RZ ;  /* 0x5bd1e99508087824 */ /* 0x000fe200078e02ff */
[----:B-1----:R-:W-:-:S06]  /*4d70*/  ULEA UR6, UR8, UR6, 0x18 ;  /* 0x0000000608067291 */ /* 0x002fcc000f8ec0ff */
[----:B------:R-:W-:-:S05]  /*4d80*/  LEA R6, R28, UR6, 0x2 ;  /* 0x000000061c067c11 */ /* 0x000fca000f8e10ff */
[----:B------:R-:W0:Y:S02]  /*4d90*/  LDS R17, [R6] ;  /* 0x0000000006117984 */ /* 0x000e240000000800 */
[----:B0-----:R-:W-:-:S05]  /*4da0*/  LOP3.LUT R17, R22, 0x96331fd2, R17, 0x96, !PT ;  /* 0x96331fd216117812 */ /* 0x001fca00078e9611 */
[C---:B------:R-:W-:Y:S02]  /*4db0*/  IMAD R19, R17.reuse, -0x395b586d, R8 ;  /* 0xc6a4a79311137824 */ /* 0x040fe400078e0208 */
[----:B------:R-:W-:-:S04]  /*4dc0*/  IMAD.WIDE.U32 R16, R17, 0x5bd1e995, RZ ;  /* 0x5bd1e99511107825 */ /* 0x000fc800078e00ff */
[----:B------:R-:W-:Y:S01]  /*4dd0*/  IMAD.IADD R17, R17, 0x1, R19 ;  /* 0x0000000111117824 */ /* 0x000fe200078e0213 */
[----:B------:R-:W-:-:S04]  /*4de0*/  LOP3.LUT R8, R29, R16, RZ, 0x3c, !PT ;  /* 0x000000101d087212 */ /* 0x000fc800078e3cff */
[----:B------:R-:W-:Y:S01]  /*4df0*/  LOP3.LUT R10, R21, R17, RZ, 0x3c, !PT ;  /* 0x00000011150a7212 */ /* 0x000fe200078e3cff */
[----:B------:R-:W-:-:S04]  /*4e00*/  IMAD.WIDE.U32 R16, R8, 0x5bd1e995, RZ ;  /* 0x5bd1e99508107825 */ /* 0x000fc800078e00ff */
[----:B------:R-:W-:-:S04]  /*4e10*/  IMAD R19, R10, 0x5bd1e995, RZ ;  /* 0x5bd1e9950a137824 */ /* 0x000fc800078e02ff */
[----:B------:R-:W-:-:S04]  /*4e20*/  IMAD R19, R8, -0x395b586d, R19 ;  /* 0xc6a4a79308137824 */ /* 0x000fc800078e0213 */
[----:B------:R-:W-:-:S05]  /*4e30*/  IMAD.IADD R6, R17, 0x1, R19 ;  /* 0x0000000111067824 */ /* 0x000fca00078e0213 */
[----:B------:R-:W-:-:S04]  /*4e40*/  SHF.R.U32.HI R17, RZ, 0xf, R6 ;  /* 0x0000000fff117819 */ /* 0x000fc80000011606 */
[----:B------:R-:W-:Y:S01]  /*4e50*/  LOP3.LUT R16, R17, R16, RZ, 0x3c, !PT ;  /* 0x0000001011107212 */ /* 0x000fe200078e3cff */
[----:B------:R-:W-:Y:S01]  /*4e60*/  IMAD R17, R6, 0x5bd1e995, RZ ;  /* 0x5bd1e99506117824 */ /* 0x000fe200078e02ff */
[----:B------:R-:W-:-:S03]  /*4e70*/  MOV R6, 0x4ee0 ;  /* 0x00004ee000067802 */ /* 0x000fc60000000f00 */
[C---:B------:R-:W-:Y:S02]  /*4e80*/  IMAD R19, R16.reuse, -0x395b586d, R17 ;  /* 0xc6a4a79310137824 */ /* 0x040fe400078e0211 */
[----:B------:R-:W-:-:S04]  /*4e90*/  IMAD.WIDE.U32 R16, R16, 0x5bd1e995, RZ ;  /* 0x5bd1e99510107825 */ /* 0x000fc800078e00ff */
[----:B------:R-:W-:-:S05]  /*4ea0*/  IMAD.IADD R8, R17, 0x1, R19 ;  /* 0x0000000111087824 */ /* 0x000fca00078e0213 */
[----:B------:R-:W-:-:S04]  /*4eb0*/  SHF.R.U32.HI R17, RZ, 0xf, R8 ;  /* 0x0000000fff117819 */ /* 0x000fc80000011608 */
[----:B------:R-:W-:-:S07]  /*4ec0*/  LOP3.LUT R10, R17, R16, RZ, 0x3c, !PT ;  /* 0x00000010110a7212 */ /* 0x000fce00078e3cff */
[----:B------:R-:W-:Y:S05]  /*4ed0*/  CALL.REL.NOINC `($__internal_0_$__cuda_sm20_rem_u64) ;  /* 0x0000000400087944 */ /* 0x000fea0003c00000 */
[----:B------:R-:W0:Y:S02]  /*4ee0*/  LDCU.64 UR8, c[0x0][0x398] ;  /* 0x00007300ff0877ac */ /* 0x000e240008000a00 */
[----:B0-----:R-:W-:-:S04]  /*4ef0*/  LEA R16, P0, R12, UR8, 0x3 ;  /* 0x000000080c107c11 */ /* 0x001fc8000f8018ff */
[----:B------:R-:W-:-:S06]  /*4f00*/  LEA.HI.X R17, R12, UR9, R17, 0x3, P0 ;  /* 0x000000090c117c11 */ /* 0x000fcc00080f1c11 */
[----:B------:R-:W2:Y:S01]  /*4f10*/  LDG.E.64 R16, desc[UR10][R16.64] ;  /* 0x0000000a10107981 */ /* 0x000ea2000c1e1b00 */
[----:B------:R-:W-:Y:S01]  /*4f20*/  IMAD.MOV.U32 R31, RZ, RZ, 0x1 ;  /* 0x00000001ff1f7424 */ /* 0x000fe200078e00ff */
[----:B------:R-:W-:Y:S02]  /*4f30*/  LOP3.LUT R10, R10, 0x3f, RZ, 0xc0, !PT ;  /* 0x0000003f0a0a7812 */ /* 0x000fe400078ec0ff */
[C---:B------:R-:W-:Y:S01]  /*4f40*/  ISETP.LT.U32.AND P1, PT, R28.reuse, 0x7, PT ;  /* 0x000000071c00780c */ /* 0x040fe20003f21070 */
[----:B------:R-:W-:Y:S01]  /*4f50*/  VIADD R28, R28, 0x1 ;  /* 0x000000011c1c7836 */ /* 0x000fe20000000000 */
[CC--:B------:R-:W-:Y:S02]  /*4f60*/  SHF.L.U32 R19, R31.reuse, R10.reuse, RZ ;  /* 0x0000000a1f137219 */ /* 0x0c0fe400000006ff */
[----:B------:R-:W-:Y:S02]  /*4f70*/  SHF.L.U64.HI R31, R31, R10, RZ ;  /* 0x0000000a1f1f7219 */ /* 0x000fe400000102ff */
[----:B--2---:R-:W-:-:S02]  /*4f80*/  LOP3.LUT R19, R16, R19, RZ, 0xc0, !PT ;  /* 0x0000001310137212 */ /* 0x004fc400078ec0ff */
[----:B------:R-:W-:Y:S02]  /*4f90*/  LOP3.LUT R31, R17, R31, RZ, 0xc0, !PT ;  /* 0x0000001f111f7212 */ /* 0x000fe400078ec0ff */
[----:B------:R-:W-:-:S04]  /*4fa0*/  ISETP.NE.U32.AND P0, PT, R19, RZ, PT ;  /* 0x000000ff1300720c */ /* 0x000fc80003f05070 */
[----:B------:R-:W-:-:S13]  /*4fb0*/  ISETP.NE.AND.EX P0, PT, R31, RZ, PT, P0 ;  /* 0x000000ff1f00720c */ /* 0x000fda0003f05300 */
[----:B------:R-:W-:Y:S05]  /*4fc0*/  @P0 BRA P1, `(.L_x_26) ;  /* 0xfffffffc00540947 */ /* 0x000fea000083ffff */
[----:B------:R-:W-:Y:S05]  /*4fd0*/  BSYNC.RECONVERGENT B4 ;  /* 0x0000000000047941 */ /* 0x000fea0003800200 */
.L_x_25:
[----:B------:R-:W-:-:S04]  /*4fe0*/  ISETP.NE.U32.AND P0, PT, R19, RZ, PT ;  /* 0x000000ff1300720c */ /* 0x000fc80003f05070 */
[----:B------:R-:W-:-:S04]  /*4ff0*/  ISETP.NE.AND.EX P0, PT, R31, RZ, PT, P0 ;  /* 0x000000ff1f00720c */ /* 0x000fc80003f05300 */
[----:B------:R-:W-:-:S13]  /*5000*/  PLOP3.LUT P0, PT, P0, PT, PT, 0x8, 0x80 ;  /* 0x000000000080781c */ /* 0x000fda000070e170 */
.L_x_24:
[----:B------:R-:W-:Y:S05]  /*5010*/  BSYNC.RECONVERGENT B3 ;  /* 0x0000000000037941 */ /* 0x000fea0003800200 */
.L_x_23:
[----:B------:R-:W-:Y:S01]  /*5020*/  VIADD R27, R27, 0x1 ;  /* 0x000000011b1b7836 */ /* 0x000fe20000000000 */
[----:B------:R-:W-:-:S04]  /*5030*/  PLOP3.LUT P1, PT, P0, PT, PT, 0x80, 0x8 ;  /* 0x000000000008781c */ /* 0x000fc8000072f070 */
[----:B------:R-:W-:-:S04]  /*5040*/  LOP3.LUT R17, R27, 0xffff, RZ, 0xc0, !PT ;  /* 0x0000ffff1b117812 */ /* 0x000fc800078ec0ff */
[----:B------:R-:W-:-:S13]  /*5050*/  ISETP.GT.AND P2, PT, R26, R17, PT ;  /* 0x000000111a00720c */ /* 0x000fda0003f44270 */
[----:B------:R-:W-:Y:S05]  /*5060*/  @P2 BRA `(.L_x_27) ;  /* 0xfffffff8000c2947 */ /* 0x000fea000383ffff */
[----:B------:R-:W-:Y:S05]  /*5070*/  BSYNC.RECONVERGENT B2 ;  /* 0x0000000000027941 */ /* 0x000fea0003800200 */
.L_x_20:
[----:B------:R-:W-:Y:S04]  /*5080*/  BSSY.RECONVERGENT B2, `(.L_x_28) ;  /* 0x0000018000027945 */ /* 0x000fe80003800200 */
[----:B------:R-:W-:Y:S05]  /*5090*/  @P0 BRA `(.L_x_29) ;  /* 0x0000000000580947 */ /* 0x000fea0003800000 */
[----:B------:R-:W-:-:S05]  /*50a0*/  IMAD.IADD R21, R3, 0x1, -R0 ;  /* 0x0000000103157824 */ /* 0x000fca00078e0a00 */
[----:B------:R-:W-:-:S13]  /*50b0*/  ISETP.GT.AND P1, PT, R21, R14, PT ;  /* 0x0000000e1500720c */ /* 0x000fda0003f24270 */
[----:B------:R-:W-:Y:S05]  /*50c0*/  @!P1 BRA `(.L_x_29) ;  /* 0x00000000004c9947 */ /* 0x000fea0003800000 */
[----:B------:R-:W-:Y:S01]  /*50d0*/  BSSY.RECONVERGENT B3, `(.L_x_30) ;  /* 0x000000e000037945 */ /* 0x000fe20003800200 */
[----:B------:R-:W-:Y:S02]  /*50e0*/  PRMT R23, R25, 0x9910, RZ ;  /* 0x0000991019177816 */ /* 0x000fe400000000ff */
[----:B0-----:R-:W-:-:S07]  /*50f0*/  PRMT R8, RZ, 0x7610, R8 ;  /* 0x00007610ff087816 */ /* 0x001fce0000000008 */
.L_x_31:
[----:B------:R-:W-:-:S05]  /*5100*/  LOP3.LUT R6, R8, 0xffff, RZ, 0xc0, !PT ;  /* 0x0000ffff08067812 */ /* 0x000fca00078ec0ff */
[----:B------:R-:W-:-:S06]  /*5110*/  IMAD.IADD R19, R1, 0x1, R6 ;  /* 0x0000000101137824 */ /* 0x000fcc00078e0206 */
[----:B------:R-:W2:Y:S01]  /*5120*/  LDL.U8 R19, [R19+0x24] ;  /* 0x0000240013137983 */ /* 0x000ea20000100000 */
[----:B------:R-:W-:Y:S02]  /*5130*/  IADD3 R16, P1, PT, R6, R46, RZ ;  /* 0x0000002e06107210 */ /* 0x000fe40007f3e0ff */
[C---:B------:R-:W-:Y:S01]  /*5140*/  PRMT R6, R8.reuse, 0x9910, RZ ;  /* 0x0000991008067816 */ /* 0x040fe200000000ff */
[----:B------:R-:W-:Y:S02]  /*5150*/  VIADD R8, R8, 0x1 ;  /* 0x0000000108087836 */ /* 0x000fe40000000000 */
[----:B------:R-:W-:Y:S01]  /*5160*/  IMAD.X R17, RZ, RZ, R47, P1 ;  /* 0x000000ffff117224 */ /* 0x000fe200008e062f */
[----:B------:R-:W-:-:S04]  /*5170*/  ISETP.NE.AND P2, PT, R6, R23, PT ;  /* 0x000000170600720c */ /* 0x000fc80003f45270 */
[----:B--2---:R0:W-:Y:S01]  /*5180*/  STG.E.U8 desc[UR10][R16.64], R19 ;  /* 0x0000001310007986 */ /* 0x0041e2000c10110a */
[----:B------:R-:W-:-:S13]  /*5190*/  ISETP.NE.AND P1, PT, R19, RZ, PT ;  /* 0x000000ff1300720c */ /* 0x000fda0003f25270 */
[----:B0-----:R-:W-:Y:S05]  /*51a0*/  @P1 BRA P2, `(.L_x_31) ;  /* 0xfffffffc00d41947 */ /* 0x001fea000103ffff */
[----:B------:R-:W-:Y:S05]  /*51b0*/  BSYNC.RECONVERGENT B3 ;  /* 0x0000000000037941 */ /* 0x000fea0003800200 */
.L_x_30:
[----:B------:R-:W-:Y:S01]  /*51c0*/  IADD3 R16, P1, P2, R46, R3, -R0 ;  /* 0x000000032e107210 */ /* 0x000fe20007a3e800 */
[----:B------:R-:W-:-:S03]  /*51d0*/  IMAD.MOV.U32 R14, RZ, RZ, R21 ;  /* 0x000000ffff0e7224 */ /* 0x000fc600078e0015 */
[----:B------:R-:W-:-:S05]  /*51e0*/  IADD3.X R17, PT, PT, R47, -0x1, RZ, P1, P2 ;  /* 0xffffffff2f117810 */ /* 0x000fca0000fe44ff */
[----:B------:R1:W-:Y:S04]  /*51f0*/  STG.E.U8 desc[UR10][R16.64+0x1], RZ ;  /* 0x000001ff10007986 */ /* 0x0003e8000c10110a */
.L_x_29:
[----:B------:R-:W-:Y:S05]  /*5200*/  BSYNC.RECONVERGENT B2 ;  /* 0x0000000000027941 */ /* 0x000fea0003800200 */
.L_x_28:
[----:B------:R-:W-:Y:S02]  /*5210*/  VIADD R3, R3, 0xffffffff ;  /* 0xffffffff03037836 */ /* 0x000fe40000000000 */
[----:B------:R-:W-:-:S03]  /*5220*/  VIADD R25, R25, 0xffffffff ;  /* 0xffffffff19197836 */ /* 0x000fc60000000000 */
[----:B------:R-:W-:-:S13]  /*5230*/  ISETP.GT.U32.AND P1, PT, R3, 0xb, PT ;  /* 0x0000000b0300780c */ /* 0x000fda0003f24070 */
[----:B------:R-:W-:Y:S05]  /*5240*/  @P0 BRA P1, `(.L_x_32) ;  /* 0xfffffff400440947 */ /* 0x000fea000083ffff */
[----:B------:R-:W-:Y:S05]  /*5250*/  BSYNC.RECONVERGENT B1 ;  /* 0x0000000000017941 */ /* 0x000fea0003800200 */
.L_x_17:
[----:B------:R-:W-:-:S05]  /*5260*/  VIADD R0, R0, 0x1 ;  /* 0x0000000100007836 */ /* 0x000fca0000000000 */
[----:B------:R-:W-:-:S13]  /*5270*/  ISETP.NE.AND P0, PT, R0, 0x1a, PT ;  /* 0x0000001a0000780c */ /* 0x000fda0003f05270 */
[----:B------:R-:W-:Y:S05]  /*5280*/  @!P0 BRA `(.L_x_5) ;  /* 0x0000000000108947 */ /* 0x000fea0003800000 */
[----:B------:R-:W-:Y:S02]  /*5290*/  VIADD R24, R24, 0xffffffff ;  /* 0xffffffff18187836 */ /* 0x000fe40000000000 */
[----:B------:R-:W-:Y:S01]  /*52a0*/  VIADD R2, R2, 0xffffffff ;  /* 0xffffffff02027836 */ /* 0x000fe20000000000 */
[----:B------:R-:W-:Y:S06]  /*52b0*/  BRA `(.L_x_33) ;  /* 0xfffffff400147947 */ /* 0x000fec000383ffff */
.L_x_16:
[----:B------:R0:W-:Y:S02]  /*52c0*/  STG.E.U8 desc[UR10][R46.64], RZ ;  /* 0x000000ff2e007986 */ /* 0x0001e4000c10110a */
.L_x_5:
[----:B------:R-:W-:Y:S05]  /*52d0*/  BSYNC.RECONVERGENT B0 ;  /* 0x0000000000007941 */ /* 0x000fea0003800200 */
.L_x_4:
[----:B------:R-:W-:Y:S05]  /*52e0*/  BRA.U UP0, `(.L_x_34) ;  /* 0xffffffad00ec7547 */ /* 0x000fea000b83ffff */
[----:B------:R-:W-:Y:S05]  /*52f0*/  EXIT ;  /* 0x000000000000794d */ /* 0x000fea0003800000 */
        .weak           $__internal_0_$__cuda_sm20_rem_u64
        .type           $__internal_0_$__cuda_sm20_rem_u64,@function
        .size           $__internal_0_$__cuda_sm20_rem_u64,(.L_x_72 - $__internal_0_$__cuda_sm20_rem_u64)
$__internal_0_$__cuda_sm20_rem_u64:
[----:B------:R-:W-:Y:S02]  /*5300*/  IMAD.MOV.U32 R34, RZ, RZ, R4 ;  /* 0x000000ffff227224 */ /* 0x000fe400078e0004 */
[----:B------:R-:W-:-:S04]  /*5310*/  IMAD.MOV.U32 R35, RZ, RZ, R15 ;  /* 0x000000ffff237224 */ /* 0x000fc800078e000f */
[----:B------:R-:W0:Y:S08]  /*5320*/  I2F.U64.RP R18, R34 ;  /* 0x0000002200127312 */ /* 0x000e300000309000 */
[----:B0-----:R-:W0:Y:S02]  /*5330*/  MUFU.RCP R16, R18 ;  /* 0x0000001200107308 */ /* 0x001e240000001000 */
[----:B0-----:R-:W-:-:S06]  /*5340*/  VIADD R16, R16, 0x1ffffffe ;  /* 0x1ffffffe10107836 */ /* 0x001fcc0000000000 */
[----:B------:R-:W0:Y:S02]  /*5350*/  F2I.U64.TRUNC R16, R16 ;  /* 0x0000001000107311 */ /* 0x000e24000020d800 */
[----:B0-----:R-:W-:-:S04]  /*5360*/  IMAD.WIDE.U32 R32, R16, R4, RZ ;  /* 0x0000000410207225 */ /* 0x001fc800078e00ff */
[C---:B------:R-:W-:Y:S01]  /*5370*/  IMAD R31, R16.reuse, R15, R33 ;  /* 0x0000000f101f7224 */ /* 0x040fe200078e0221 */
[----:B------:R-:W-:Y:S01]  /*5380*/  IADD3 R19, P0, PT, RZ, -R32, RZ ;  /* 0x80000020ff137210 */ /* 0x000fe20007f1e0ff */
[----:B------:R-:W-:Y:S02]  /*5390*/  IMAD.MOV.U32 R33, RZ, RZ, R16 ;  /* 0x000000ffff217224 */ /* 0x000fe400078e0010 */
[----:B------:R-:W-:Y:S02]  /*53a0*/  IMAD R12, R17, R4, R31 ;  /* 0x00000004110c7224 */ /* 0x000fe400078e021f */
[----:B------:R-:W-:-:S04]  /*53b0*/  IMAD.HI.U32 R32, R16, R19, RZ ;  /* 0x0000001310207227 */ /* 0x000fc800078e00ff */
[----:B------:R-:W-:-:S04]  /*53c0*/  IMAD.X R12, RZ, RZ, ~R12, P0 ;  /* 0x000000ffff0c7224 */ /* 0x000fc800000e0e0c */
[----:B------:R-:W-:-:S04]  /*53d0*/  IMAD.WIDE.U32 R32, P0, R16, R12, R32 ;  /* 0x0000000c10207225 */ /* 0x000fc80007800020 */
[----:B------:R-:W-:-:S04]  /*53e0*/  IMAD.HI.U32 R16, R17, R12, RZ ;  /* 0x0000000c11107227 */ /* 0x000fc800078e00ff */
[----:B------:R-:W-:-:S04]  /*53f0*/  IMAD.HI.U32 R18, P1, R17, R19, R32 ;  /* 0x0000001311127227 */ /* 0x000fc80007820020 */
[----:B------:R-:W-:Y:S02]  /*5400*/  IMAD R19, R17, R12, RZ ;  /* 0x0000000c11137224 */ /* 0x000fe400078e02ff */
[----:B------:R-:W-:-:S03]  /*5410*/  IMAD.X R16, R16, 0x1, R17, P0 ;  /* 0x0000000110107824 */ /* 0x000fc600000e0611 */
[----:B------:R-:W-:-:S04]  /*5420*/  IADD3 R19, P2, PT, R19, R18, RZ ;  /* 0x0000001213137210 */ /* 0x000fc80007f5e0ff */
[----:B------:R-:W-:Y:S01]  /*5430*/  IADD3.X R17, PT, PT, RZ, RZ, R16, P2, P1 ;  /* 0x000000ffff117210 */ /* 0x000fe200017e2410 */
[----:B------:R-:W-:-:S04]  /*5440*/  IMAD.WIDE.U32 R32, R19, R4, RZ ;  /* 0x0000000413207225 */ /* 0x000fc800078e00ff */
[----:B------:R-:W-:Y:S01]  /*5450*/  IMAD R16, R19, R15, R33 ;  /* 0x0000000f13107224 */ /* 0x000fe200078e0221 */
[----:B------:R-:W-:Y:S01]  /*5460*/  IADD3 R12, P0, PT, RZ, -R32, RZ ;  /* 0x80000020ff0c7210 */ /* 0x000fe20007f1e0ff */
[----:B------:R-:W-:Y:S02]  /*5470*/  IMAD.MOV.U32 R33, RZ, RZ, RZ ;  /* 0x000000ffff217224 */ /* 0x000fe400078e00ff */
[----:B------:R-:W-:Y:S02]  /*5480*/  IMAD R16, R17, R4, R16 ;  /* 0x0000000411107224 */ /* 0x000fe400078e0210 */
[----:B------:R-:W-:-:S04]  /*5490*/  IMAD.HI.U32 R18, R19, R12, RZ ;  /* 0x0000000c13127227 */ /* 0x000fc800078e00ff */
[----:B------:R-:W-:-:S04]  /*54a0*/  IMAD.X R16, RZ, RZ, ~R16, P0 ;  /* 0x000000ffff107224 */ /* 0x000fc800000e0e10 */
[----:B------:R-:W-:-:S04]  /*54b0*/  IMAD.WIDE.U32 R18, P0, R19, R16, R18 ;  /* 0x0000001013127225 */ /* 0x000fc80007800012 */
[----:B------:R-:W-:-:S04]  /*54c0*/  IMAD.HI.U32 R12, P1, R17, R12, R18 ;  /* 0x0000000c110c7227 */ /* 0x000fc80007820012 */
[CC--:B------:R-:W-:Y:S02]  /*54d0*/  IMAD R19, R17.reuse, R16.reuse, RZ ;  /* 0x0000001011137224 */ /* 0x0c0fe400078e02ff */
[----:B------:R-:W-:-:S03]  /*54e0*/  IMAD.HI.U32 R16, R17, R16, RZ ;  /* 0x0000001011107227 */ /* 0x000fc600078e00ff */
[----:B------:R-:W-:Y:S01]  /*54f0*/  IADD3 R19, P2, PT, R19, R12, RZ ;  /* 0x0000000c13137210 */ /* 0x000fe20007f5e0ff */
[----:B------:R-:W-:-:S04]  /*5500*/  IMAD.X R17, R16, 0x1, R17, P0 ;  /* 0x0000000110117824 */ /* 0x000fc800000e0611 */
[----:B------:R-:W-:Y:S01]  /*5510*/  IMAD.HI.U32 R32, R19, R10, RZ ;  /* 0x0000000a13207227 */ /* 0x000fe200078e00ff */
[----:B------:R-:W-:-:S03]  /*5520*/  IADD3.X R17, PT, PT, RZ, RZ, R17, P2, P1 ;  /* 0x000000ffff117210 */ /* 0x000fc600017e2411 */
[----:B------:R-:W-:-:S04]  /*5530*/  IMAD.WIDE.U32 R32, R19, R8, R32 ;  /* 0x0000000813207225 */ /* 0x000fc800078e0020 */
[C---:B------:R-:W-:Y:S02]  /*5540*/  IMAD R12, R17.reuse, R8, RZ ;  /* 0x00000008110c7224 */ /* 0x040fe400078e02ff */
[----:B------:R-:W-:-:S04]  /*5550*/  IMAD.HI.U32 R19, P0, R17, R10, R32 ;  /* 0x0000000a11137227 */ /* 0x000fc80007800020 */
[----:B------:R-:W-:Y:S01]  /*5560*/  IMAD.HI.U32 R17, R17, R8, RZ ;  /* 0x0000000811117227 */ /* 0x000fe200078e00ff */
[----:B------:R-:W-:-:S03]  /*5570*/  IADD3 R12, P1, PT, R12, R19, RZ ;  /* 0x000000130c0c7210 */ /* 0x000fc60007f3e0ff */
[----:B------:R-:W-:Y:S02]  /*5580*/  IMAD.X R17, RZ, RZ, R17, P0 ;  /* 0x000000ffff117224 */ /* 0x000fe400000e0611 */
[----:B------:R-:W-:-:S04]  /*5590*/  IMAD.WIDE.U32 R18, R12, R4, RZ ;  /* 0x000000040c127225 */ /* 0x000fc800078e00ff */
[----:B------:R-:W-:Y:S02]  /*55a0*/  IMAD.X R17, RZ, RZ, R17, P1 ;  /* 0x000000ffff117224 */ /* 0x000fe400008e0611 */
[----:B------:R-:W-:Y:S01]  /*55b0*/  IMAD R12, R12, R15, R19 ;  /* 0x0000000f0c0c7224 */ /* 0x000fe200078e0213 */
[----:B------:R-:W-:Y:S01]  /*55c0*/  IADD3 R19, P1, PT, -R18, R10, RZ ;  /* 0x0000000a12137210 */ /* 0x000fe20007f3e1ff */
[----:B------:R-:W-:Y:S02]  /*55d0*/  IMAD.MOV.U32 R18, RZ, RZ, R6 ;  /* 0x000000ffff127224 */ /* 0x000fe400078e0006 */
[-C--:B------:R-:W-:Y:S01]  /*55e0*/  IMAD R17, R17, R4.reuse, R12 ;  /* 0x0000000411117224 */ /* 0x080fe200078e020c */
[----:B------:R-:W-:-:S03]  /*55f0*/  ISETP.GE.U32.AND P0, PT, R19, R4, PT ;  /* 0x000000041300720c */ /* 0x000fc60003f06070 */
[----:B------:R-:W-:Y:S01]  /*5600*/  IMAD.X R8, R8, 0x1, ~R17, P1 ;  /* 0x0000000108087824 */ /* 0x000fe200008e0e11 */
[----:B------:R-:W-:-:S04]  /*5610*/  IADD3 R12, P1, PT, -R4, R19, RZ ;  /* 0x00000013040c7210 */ /* 0x000fc80007f3e1ff */
[C---:B------:R-:W-:Y:S01]  /*5620*/  ISETP.GE.U32.AND.EX P0, PT, R8.reuse, R15, PT, P0 ;  /* 0x0000000f0800720c */ /* 0x040fe20003f06100 */
[----:B------:R-:W-:Y:S01]  /*5630*/  IMAD.X R17, R8, 0x1, ~R15, P1 ;  /* 0x0000000108117824 */ /* 0x000fe200008e0e0f */
[----:B------:R-:W-:Y:S02]  /*5640*/  ISETP.NE.U32.AND P1, PT, R4, RZ, PT ;  /* 0x000000ff0400720c */ /* 0x000fe40003f25070 */
[----:B------:R-:W-:Y:S02]  /*5650*/  SEL R19, R12, R19, P0 ;  /* 0x000000130c137207 */ /* 0x000fe40000000000 */
[----:B------:R-:W-:Y:S02]  /*5660*/  SEL R8, R17, R8, P0 ;  /* 0x0000000811087207 */ /* 0x000fe40000000000 */
[----:B------:R-:W-:Y:S02]  /*5670*/  ISETP.GE.U32.AND P0, PT, R19, R4, PT ;  /* 0x000000041300720c */ /* 0x000fe40003f06070 */
[----:B------:R-:W-:-:S02]  /*5680*/  IADD3 R12, P2, PT, -R4, R19, RZ ;  /* 0x00000013040c7210 */ /* 0x000fc40007f5e1ff */
[C---:B------:R-:W-:Y:S02]  /*5690*/  ISETP.GE.U32.AND.EX P0, PT, R8.reuse, R15, PT, P0 ;  /* 0x0000000f0800720c */ /* 0x040fe40003f06100 */
[----:B------:R-:W-:Y:S01]  /*56a0*/  ISETP.NE.AND.EX P1, PT, R15, RZ, PT, P1 ;  /* 0x000000ff0f00720c */ /* 0x000fe20003f25310 */
[----:B------:R-:W-:Y:S01]  /*56b0*/  IMAD.X R17, R8, 0x1, ~R15, P2 ;  /* 0x0000000108117824 */ /* 0x000fe200010e0e0f */
[----:B------:R-:W-:Y:S01]  /*56c0*/  SEL R12, R12, R19, P0 ;  /* 0x000000130c0c7207 */ /* 0x000fe20000000000 */
[----:B------:R-:W-:-:S03]  /*56d0*/  IMAD.MOV.U32 R19, RZ, RZ, 0x0 ;  /* 0x00000000ff137424 */ /* 0x000fc600078e00ff */
[----:B------:R-:W-:Y:S02]  /*56e0*/  SEL R17, R17, R8, P0 ;  /* 0x0000000811117207 */ /* 0x000fe40000000000 */
[----:B------:R-:W-:Y:S02]  /*56f0*/  SEL R12, R12, 0xffffffff, P1 ;  /* 0xffffffff0c0c7807 */ /* 0x000fe40000800000 */
[----:B------:R-:W-:Y:S01]  /*5700*/  SEL R17, R17, 0xffffffff, P1 ;  /* 0xffffffff11117807 */ /* 0x000fe20000800000 */
[----:B------:R-:W-:Y:S06]  /*5710*/  RET.REL.NODEC R18 `(_Z6fixingPcPtjPmj) ;  /* 0xffffffa812387950 */ /* 0x000fec0003c3ffff */
.L_x_35:
[----:B------:R-:W-:-:S00]  /*5720*/  BRA `(.L_x_35) ;  /* 0xfffffffc00fc7947 */ /* 0x000fc0000383ffff */
[----:B------:R-:W-:-:S00]  /*5730*/  NOP ;  /* 0x0000000000007918 */ /* 0x000fc00000000000 */
        /* <DEDUP_REMOVED lines=12> */
.L_x_72:


//--------------------- .text._Z6votingPcPtjPmj   --------------------------
	.section	.text._Z6votingPcPtjPmj,"ax",@progbits
	.align	128
        .global         _Z6votingPcPtjPmj
        .type           _Z6votingPcPtjPmj,@function
        .size           _Z6votingPcPtjPmj,(.L_x_73 - _Z6votingPcPtjPmj)
        .other          _Z6votingPcPtjPmj,@"STO_CUDA_ENTRY STV_DEFAULT"
_Z6votingPcPtjPmj:
.text._Z6votingPcPtjPmj:
[----:B------:R-:W0:Y:S01]  /*0000*/  LDC R1, c[0x0][0x37c] ;  /* 0x0000df00ff017b82 */ /* 0x000e220000000800 */
[----:B------:R-:W1:Y:S01]  /*0010*/  S2R R23, SR_TID.X ;  /* 0x0000000000177919 */ /* 0x000e620000002100 */
[----:B------:R-:W-:Y:S01]  /*0020*/  BSSY.RECONVERGENT B0, `(.L_x_36) ;  /* 0x000001b000007945 */ /* 0x000fe20003800200 */
[----:B0-----:R-:W-:Y:S01]  /*0030*/  VIADD R1, R1, 0xffffffe0 ;  /* 0xffffffe001017836 */ /* 0x001fe20000000000 */
[----:B-1----:R-:W-:-:S13]  /*0040*/  ISETP.NE.AND P0, PT, R23, RZ, PT ;  /* 0x000000ff1700720c */ /* 0x002fda0003f05270 */
[----:B------:R-:W-:Y:S05]  /*0050*/  @P0 BRA `(.L_x_37) ;  /* 0x00000000005c0947 */ /* 0x000fea0003800000 */
[----:B------:R-:W0:Y:S01]  /*0060*/  S2UR UR5, SR_CgaCtaId ;  /* 0x00000000000579c3 */ /* 0x000e220000008800 */
[----:B------:R-:W-:Y:S01]  /*0070*/  UMOV UR4, 0x400 ;  /* 0x0000040000047882 */ /* 0x000fe20000000000 */
[----:B------:R-:W-:Y:S02]  /*0080*/  HFMA2 R11, -RZ, RZ, 0, 4.041194915771484375e-05 ;  /* 0x000002a6ff0b7431 */ /* 0x000fe400000001ff */
[----:B------:R-:W-:Y:S01]  /*0090*/  IMAD.MOV.U32 R6, RZ, RZ, 0x1814e ;  /* 0x0001814eff067424 */ /* 0x000fe200078e00ff */
[----:B------:R-:W-:Y:S01]  /*00a0*/  MOV R3, 0x47 ;  /* 0x0000004700037802 */ /* 0x000fe20000000f00 */
        /* <DEDUP_REMOVED lines=9> */
[----:B0-----:R-:W-:-:S09]  /*0140*/  ULEA UR4, UR5, UR4, 0x18 ;  /* 0x0000000405047291 */ /* 0x001fd2000f8ec0ff */
        /* <DEDUP_REMOVED lines=8> */
.L_x_37:
[----:B------:R-:W-:Y:S05]  /*01d0*/  BSYNC.RECONVERGENT B0 ;  /* 0x0000000000007941 */ /* 0x000fea0003800200 */
.L_x_36:
[----:B0-----:R-:W0:Y:S08]  /*01e0*/  LDC R0, c[0x0][0x360] ;  /* 0x0000d800ff007b82 */ /* 0x001e300000000800 */
[----:B------:R-:W-:Y:S01]  /*01f0*/  BAR.SYNC.DEFER_BLOCKING 0x0 ;  /* 0x0000000000007b1d */ /* 0x000fe20000010000 */
[----:B------:R-:W-:-:S05]  /*0200*/  IMAD.MOV.U32 R22, RZ, RZ, RZ ;  /* 0x000000ffff167224 */ /* 0x000fca00078e00ff */
[----:B------:R-:W1:Y:S02]  /*0210*/  LDCU UR4, c[0x0][0x390] ;  /* 0x00007200ff0477ac */ /* 0x000e640008000800 */
[----:B------:R-:W0:Y:S01]  /*0220*/  S2UR UR6, SR_CTAID.X ;  /* 0x00000000000679c3 */ /* 0x000e220000002500 */
[----:B------:R-:W2:Y:S01]  /*0230*/  LDCU.64 UR8, c[0x0][0x358] ;  /* 0x00006b00ff0877ac */ /* 0x000ea20008000a00 */
[----:B-1----:R-:W-:-:S04]  /*0240*/  UIMAD.WIDE.U32 UR4, UR4, -0x33333333, URZ ;  /* 0xcccccccd040478a5 */ /* 0x002fc8000f8e00ff */
[----:B------:R-:W-:Y:S01]  /*0250*/  USHF.R.U32.HI UR5, URZ, 0x3, UR5 ;  /* 0x00000003ff057899 */ /* 0x000fe20008011605 */
[----:B0-2---:R-:W-:-:S11]  /*0260*/  IMAD R23, R0, UR6, R23 ;  /* 0x0000000600177c24 */ /* 0x005fd6000f8e0217 */
.L_x_70:
[----:B0-----:R-:W0:Y:S01]  /*0270*/  LDCU UR4, c[0x0][0x390] ;  /* 0x00007200ff0477ac */ /* 0x001e220008000800 */
[----:B------:R-:W-:-:S05]  /*0280*/  IMAD R21, R22, UR5, R23 ;  /* 0x0000000516157c24 */ /* 0x000fca000f8e0217 */
[----:B0-----:R-:W-:-:S13]  /*0290*/  ISETP.GE.U32.AND P0, PT, R21, UR4, PT ;  /* 0x0000000415007c0c */ /* 0x001fda000bf06070 */
[----:B-123--:R-:W-:Y:S05]  /*02a0*/  @P0 EXIT ;  /* 0x000000000000094d */ /* 0x00efea0003800000 */
[----:B------:R-:W0:Y:S01]  /*02b0*/  LDC.64 R14, c[0x0][0x388] ;  /* 0x0000e200ff0e7b82 */ /* 0x000e220000000a00 */
[----:B------:R-:W-:Y:S01]  /*02c0*/  IMAD R3, R21, 0x8c, RZ ;  /* 0x0000008c15037824 */ /* 0x000fe200078e02ff */
[----:B------:R-:W-:Y:S01]  /*02d0*/  UMOV UR4, 0x400 ;  /* 0x0000040000047882 */ /* 0x000fe20000000000 */
[----:B------:R-:W-:-:S05]  /*02e0*/  VIADD R22, R22, 0x1 ;  /* 0x0000000116167836 */ /* 0x000fca0000000000 */
[----:B------:R-:W1:Y:S01]  /*02f0*/  S2UR UR6, SR_CgaCtaId ;  /* 0x00000000000679c3 */ /* 0x000e620000008800 */
[----:B------:R-:W-:Y:S01]  /*0300*/  ISETP.NE.AND P2, PT, R22, 0xa, PT ;  /* 0x0000000a1600780c */ /* 0x000fe20003f45270 */
[----:B0-----:R-:W-:-:S05]  /*0310*/  IMAD.WIDE.U32 R14, R3, 0x2, R14 ;  /* 0x00000002030e7825 */ /* 0x001fca00078e000e */
[----:B------:R0:W-:Y:S01]  /*0320*/  STG.E.U16 desc[UR8][R14.64], RZ ;  /* 0x000000ff0e007986 */ /* 0x0001e2000c101508 */
[----:B-1----:R-:W-:-:S03]  /*0330*/  ULEA UR4, UR6, UR4, 0x18 ;  /* 0x0000000406047291 */ /* 0x002fc6000f8ec0ff */
[----:B------:R0:W-:Y:S04]  /*0340*/  STG.E.U16 desc[UR8][R14.64+0x2], RZ ;  /* 0x000002ff0e007986 */ /* 0x0001e8000c101508 */
        /* <DEDUP_REMOVED lines=138> */
[----:B------:R-:W1:Y:S04]  /*0bf0*/  LDS.U8 R20, [UR4] ;  /* 0x00000004ff147984 */ /* 0x000e680008000000 */
[----:B------:R-:W2:Y:S04]  /*0c00*/  LDS.U8 R19, [UR4+0x1] ;  /* 0x00000104ff137984 */ /* 0x000ea80008000000 */
[----:B------:R-:W3:Y:S04]  /*0c10*/  LDS.U8 R18, [UR4+0x2] ;  /* 0x00000204ff127984 */ /* 0x000ee80008000000 */
[----:B------:R-:W4:Y:S01]  /*0c20*/  LDS.U8 R13, [UR4+0x3] ;  /* 0x00000304ff0d7984 */ /* 0x000f220008000000 */
[----:B0-----:R-:W-:-:S05]  /*0c30*/  UMOV UR4, URZ ;  /* 0x000000ff00047c82 */ /* 0x001fca0008000000 */
.L_x_69:
[----:B0-----:R-:W0:Y:S01]  /*0c40*/  LDC.64 R8, c[0x0][0x380] ;  /* 0x0000e000ff087b82 */ /* 0x001e220000000a00 */
[----:B-123--:R-:W-:-:S05]  /*0c50*/  IMAD R3, R21, 0x24, RZ ;  /* 0x0000002415037824 */ /* 0x00efca00078e02ff */
[----:B0-----:R-:W-:-:S04]  /*0c60*/  IADD3 R2, P0, P1, R8, UR4, R3 ;  /* 0x0000000408027c10 */ /* 0x001fc8000f91e003 */
[----:B------:R-:W-:-:S05]  /*0c70*/  IADD3.X R3, PT, PT, RZ, R9, RZ, P0, P1 ;  /* 0x00000009ff037210 */ /* 0x000fca00007e24ff */
[----:B------:R-:W5:Y:S01]  /*0c80*/  LDG.E.U8 R0, desc[UR8][R2.64] ;  /* 0x0000000802007981 */ /* 0x000f62000c1e1100 */
[----:B------:R-:W-:Y:S03]  /*0c90*/  BSSY.RECONVERGENT B0, `(.L_x_38) ;  /* 0x0000027000007945 */ /* 0x000fe60003800200 */
[----:B-----5:R0:W-:Y:S01]  /*0ca0*/  STL.U8 [R1], R0 ;  /* 0x0000000001007387 */ /* 0x0201e20000100000 */
[----:B------:R-:W-:-:S13]  /*0cb0*/  ISETP.NE.AND P0, PT, R0, RZ, PT ;  /* 0x000000ff0000720c */ /* 0x000fda0003f05270 */
[----:B0-----:R-:W-:Y:S05]  /*0cc0*/  @!P0 BRA `(.L_x_39) ;  /* 0x00000000008c8947 */ /* 0x001fea0003800000 */
[----:B------:R-:W5:Y:S04]  /*0cd0*/  LDG.E.U8 R0, desc[UR8][R2.64+0x1] ;  /* 0x0000010802007981 */ /* 0x000f68000c1e1100 */
[----:B-----5:R0:W-:Y:S01]  /*0ce0*/  STL.U8 [R1+0x1], R0 ;  /* 0x0000010001007387 */ /* 0x0201e20000100000 */
        /* <DEDUP_REMOVED lines=26> */
[----:B------:R-:W5:Y:S02]  /*0e90*/  LDG.E.U8 R0, desc[UR8][R2.64+0x8] ;  /* 0x0000080802007981 */ /* 0x000f64000c1e1100 */
[----:B-----5:R-:W-:-:S13]  /*0ea0*/  ISETP.NE.AND P0, PT, R0, RZ, PT ;  /* 0x000000ff0000720c */ /* 0x020fda0003f05270 */
[----:B------:R-:W5:Y:S01]  /*0eb0*/  @P0 LDG.E.U8 R6, desc[UR8][R2.64+0x9] ;  /* 0x0000090802060981 */ /* 0x000f62000c1e1100 */
[----:B------:R-:W-:-:S03]  /*0ec0*/  PRMT R4, RZ, 0x7610, R4 ;  /* 0x00007610ff047816 */ /* 0x000fc60000000004 */
[----:B------:R0:W-:Y:S01]  /*0ed0*/  STL.U8 [R1+0x8], R0 ;  /* 0x0000080001007387 */ /* 0x0001e20000100000 */
[----:B------:R-:W-:-:S03]  /*0ee0*/  @P0 PRMT R4, R0, 0x7610, R4 ;  /* 0x0000761000040816 */ /* 0x000fc60000000004 */
[----:B-----5:R0:W-:Y:S04]  /*0ef0*/  @P0 STL.U8 [R1+0x9], R6 ;  /* 0x0000090601000387 */ /* 0x0201e80000100000 */
.L_x_39:
[----:B------:R-:W-:Y:S05]  /*0f00*/  BSYNC.RECONVERGENT B0 ;  /* 0x0000000000007941 */ /* 0x000fea0003800200 */
.L_x_38:
[----:B------:R-:W0:Y:S01]  /*0f10*/  LDL.64 R8, [R1] ;  /* 0x0000000001087983 */ /* 0x000e220000100a00 */
[----:B------:R-:W5:Y:S01]  /*0f20*/  S2UR UR7, SR_CgaCtaId ;  /* 0x00000000000779c3 */ /* 0x000f620000008800 */
[----:B------:R-:W-:Y:S01]  /*0f30*/  UMOV UR6, 0x400 ;  /* 0x0000040000067882 */ /* 0x000fe20000000000 */
[----:B------:R-:W-:Y:S01]  /*0f40*/  BSSY.RECONVERGENT B0, `(.L_x_40) ;  /* 0x0000038000007945 */ /* 0x000fe20003800200 */
[----:B------:R0:W-:Y:S01]  /*0f50*/  STL.U8 [R1+0xa], RZ ;  /* 0x00000aff01007387 */ /* 0x0001e20000100000 */
[----:B------:R-:W-:Y:S01]  /*0f60*/  UIADD3 UR6, UPT, UPT, UR6, 0x4, URZ ;  /* 0x0000000406067890 */ /* 0x000fe2000fffe0ff */
[----:B------:R-:W0:Y:S03]  /*0f70*/  LDCU.64 UR10, c[0x0][0x398] ;  /* 0x00007300ff0a77ac */ /* 0x000e260008000a00 */
[----:B-----5:R-:W-:Y:S01]  /*0f80*/  ULEA UR6, UR7, UR6, 0x18 ;  /* 0x0000000607067291 */ /* 0x020fe2000f8ec0ff */
[----:B0-----:R-:W-:-:S02]  /*0f90*/  IMAD R0, R9, 0x5bd1e995, RZ ;  /* 0x5bd1e99509007824 */ /* 0x001fc400078e02ff */
[----:B------:R-:W-:-:S04]  /*0fa0*/  IMAD.WIDE.U32 R2, R8, 0x5bd1e995, RZ ;  /* 0x5bd1e99508027825 */ /* 0x000fc800078e00ff */
[----:B------:R-:W-:Y:S02]  /*0fb0*/  IMAD R5, R8, -0x395b586d, R0 ;  /* 0xc6a4a79308057824 */ /* 0x000fe400078e0200 */
[----:B------:R-:W-:-:S03]  /*0fc0*/  IMAD.WIDE.U32 R8, R6, 0x100, RZ ;  /* 0x0000010006087825 */ /* 0x000fc600078e00ff */
[----:B------:R-:W-:Y:S01]  /*0fd0*/  IADD3 R0, PT, PT, R3, R5, RZ ;  /* 0x0000000503007210 */ /* 0x000fe20007ffe0ff */
[----:B------:R-:W-:-:S03]  /*0fe0*/  IMAD.MOV.U32 R5, RZ, RZ, RZ ;  /* 0x000000ffff057224 */ /* 0x000fc600078e00ff */
[----:B------:R-:W-:Y:S01]  /*0ff0*/  SHF.R.U32.HI R16, RZ, 0xf, R0 ;  /* 0x0000000fff107819 */ /* 0x000fe20000011600 */
[----:B------:R-:W-:Y:S01]  /*1000*/  IMAD R3, R0, 0x5bd1e995, RZ ;  /* 0x5bd1e99500037824 */ /* 0x000fe200078e02ff */
[----:B------:R-:W-:Y:S02]  /*1010*/  LOP3.LUT R0, R8, 0xff, R4, 0xf8, !PT ;  /* 0x000000ff08007812 */ /* 0x000fe400078ef804 */
[----:B------:R-:W-:-:S05]  /*1020*/  LOP3.LUT R16, R16, R2, RZ, 0x3c, !PT ;  /* 0x0000000210107212 */ /* 0x000fca00078e3cff */
[C---:B------:R-:W-:Y:S02]  /*1030*/  IMAD R7, R16.reuse, -0x395b586d, R3 ;  /* 0xc6a4a79310077824 */ /* 0x040fe400078e0203 */
[----:B------:R-:W-:-:S04]  /*1040*/  IMAD.WIDE.U32 R16, R16, 0x5bd1e995, RZ ;  /* 0x5bd1e99510107825 */ /* 0x000fc800078e00ff */
[----:B------:R-:W-:Y:S02]  /*1050*/  IMAD.U32 R3, RZ, RZ, UR6 ;  /* 0x00000006ff037e24 */ /* 0x000fe4000f8e00ff */
[----:B------:R-:W-:-:S07]  /*1060*/  IMAD.IADD R2, R17, 0x1, R7 ;  /* 0x0000000111027824 */ /* 0x000fce00078e0207 */
.L_x_41:
[----:B------:R-:W0:Y:S01]  /*1070*/  LDS R7, [R3] ;  /* 0x0000000003077984 */ /* 0x000e220000000800 */
[----:B------:R-:W-:-:S05]  /*1080*/  LOP3.LUT R10, R2, 0xc26e8bc1, RZ, 0x3c, !PT ;  /* 0xc26e8bc1020a7812 */ /* 0x000fca00078e3cff */
[----:B------:R-:W-:Y:S01]  /*1090*/  IMAD R10, R10, 0x5bd1e995, RZ ;  /* 0x5bd1e9950a0a7824 */ /* 0x000fe200078e02ff */
[----:B0-----:R-:W-:-:S05]  /*10a0*/  LOP3.LUT R7, R16, 0x96331fd2, R7, 0x96, !PT ;  /* 0x96331fd210077812 */ /* 0x001fca00078e9607 */
[C---:B------:R-:W-:Y:S02]  /*10b0*/  IMAD R25, R7.reuse, -0x395b586d, R10 ;  /* 0xc6a4a79307197824 */ /* 0x040fe400078e020a */
[----:B------:R-:W-:-:S04]  /*10c0*/  IMAD.WIDE.U32 R10, R7, 0x5bd1e995, RZ ;  /* 0x5bd1e995070a7825 */ /* 0x000fc800078e00ff */
[----:B------:R-:W-:Y:S01]  /*10d0*/  IMAD.IADD R11, R11, 0x1, R25 ;  /* 0x000000010b0b7824 */ /* 0x000fe200078e0219 */
[----:B------:R-:W-:-:S04]  /*10e0*/  LOP3.LUT R7, R0, R10, RZ, 0x3c, !PT ;  /* 0x0000000a00077212 */ /* 0x000fc800078e3cff */
[----:B------:R-:W-:-:S05]  /*10f0*/  LOP3.LUT R11, R9, R11, RZ, 0x3c, !PT ;  /* 0x0000000b090b7212 */ /* 0x000fca00078e3cff */
[----:B------:R-:W-:Y:S02]  /*1100*/  IMAD R12, R11, 0x5bd1e995, RZ ;  /* 0x5bd1e9950b0c7824 */ /* 0x000fe400078e02ff */
[----:B------:R-:W-:-:S04]  /*1110*/  IMAD.WIDE.U32 R10, R7, 0x5bd1e995, RZ ;  /* 0x5bd1e995070a7825 */ /* 0x000fc800078e00ff */
[----:B------:R-:W-:Y:S02]  /*1120*/  IMAD R7, R7, -0x395b586d, R12 ;  /* 0xc6a4a79307077824 */ /* 0x000fe400078e020c */
[----:B------:R-:W0:Y:S03]  /*1130*/  LDC R12, c[0x0][0x3a0] ;  /* 0x0000e800ff0c7b82 */ /* 0x000e260000000800 */
[----:B------:R-:W-:-:S04]  /*1140*/  IADD3 R11, PT, PT, R11, R7, RZ ;  /* 0x000000070b0b7210 */ /* 0x000fc80007ffe0ff */
[----:B------:R-:W-:Y:S01]  /*1150*/  SHF.R.U32.HI R7, RZ, 0xf, R11 ;  /* 0x0000000fff077819 */ /* 0x000fe2000001160b */
[----:B------:R-:W-:-:S03]  /*1160*/  IMAD R11, R11, 0x5bd1e995, RZ ;  /* 0x5bd1e9950b0b7824 */ /* 0x000fc600078e02ff */
[----:B------:R-:W-:-:S05]  /*1170*/  LOP3.LUT R10, R7, R10, RZ, 0x3c, !PT ;  /* 0x0000000a070a7212 */ /* 0x000fca00078e3cff */
[C---:B------:R-:W-:Y:S02]  /*1180*/  IMAD R11, R10.reuse, -0x395b586d, R11 ;  /* 0xc6a4a7930a0b7824 */ /* 0x040fe400078e020b */
[----:B------:R-:W-:-:S04]  /*1190*/  IMAD.WIDE.U32 R24, R10, 0x5bd1e995, RZ ;  /* 0x5bd1e9950a187825 */ /* 0x000fc800078e00ff */
[----:B------:R-:W-:Y:S02]  /*11a0*/  IMAD.IADD R10, R25, 0x1, R11 ;  /* 0x00000001190a7824 */ /* 0x000fe400078e020b */
[----:B------:R-:W-:-:S03]  /*11b0*/  IMAD.MOV.U32 R11, RZ, RZ, RZ ;  /* 0x000000ffff0b7224 */ /* 0x000fc600078e00ff */
[----:B------:R-:W-:-:S04]  /*11c0*/  SHF.R.U32.HI R25, RZ, 0xf, R10 ;  /* 0x0000000fff197819 */ /* 0x000fc8000001160a */
[----:B------:R-:W-:Y:S02]  /*11d0*/  LOP3.LUT R25, R25, R24, RZ, 0x3c, !PT ;  /* 0x0000001819197212 */ /* 0x000fe400078e3cff */
[----:B------:R-:W-:-:S07]  /*11e0*/  MOV R24, 0x1200 ;  /* 0x0000120000187802 */ /* 0x000fce0000000f00 */
[----:B01234-:R-:W-:Y:S05]  /*11f0*/  CALL.REL.NOINC `($__internal_1_$__cuda_sm20_rem_u64) ;  /* 0x00000014002c7944 */ /* 0x01ffea0003c00000 */
[----:B------:R-:W-:-:S04]  /*1200*/  LEA R28, P0, R26, UR10, 0x3 ;  /* 0x0000000a1a1c7c11 */ /* 0x000fc8000f8018ff */
        /* <DEDUP_REMOVED lines=12> */
.L_x_40:
[----:B------:R-:W-:Y:S01]  /*12d0*/  LOP3.LUT P0, RZ, R25, 0x1, RZ, 0xc0, !PT ;  /* 0x0000000119ff7812 */ /* 0x000fe2000780c0ff */
[----:B------:R-:W-:-:S12]  /*12e0*/  BSSY.RECONVERGENT B0, `(.L_x_42) ;  /* 0x0000137000007945 */ /* 0x000fd80003800200 */
[----:B------:R-:W-:Y:S05]  /*12f0*/  @P0 BRA `(.L_x_43) ;  /* 0x0000001000d40947 */ /* 0x000fea0003800000 */
[----:B------:R-:W-:-:S07]  /*1300*/  HFMA2 R0, -RZ, RZ, 0, 0 ;  /* 0x00000000ff007431 */ /* 0x000fce00000001ff */
.L_x_68:
[----:B------:R-:W-:-:S05]  /*1310*/  IMAD.IADD R9, R1, 0x1, R0 ;  /* 0x0000000101097824 */ /* 0x000fca00078e0200 */
[----:B--2---:R-:W2:Y:S01]  /*1320*/  LDL.U8 R8, [R9] ;  /* 0x0000000009087983 */ /* 0x004ea20000100000 */
[C---:B------:R-:W-:Y:S01]  /*1330*/  VIADD R2, R0.reuse, UR4 ;  /* 0x0000000400027c36 */ /* 0x040fe20008000000 */
[----:B------:R-:W-:Y:S01]  /*1340*/  BSSY.RECONVERGENT B1, `(.L_x_44) ;  /* 0x000004e000017945 */ /* 0x000fe20003800200 */
[----:B------:R-:W-:Y:S02]  /*1350*/  VIADD R0, R0, 0x1 ;  /* 0x0000000100007836 */ /* 0x000fe40000000000 */
[----:B01-3--:R-:W-:-:S03]  /*1360*/  IMAD.SHL.U32 R17, R2, 0x4, RZ ;  /* 0x0000000402117824 */ /* 0x00bfc600078e00ff */
[----:B------:R-:W-:Y:S01]  /*1370*/  ISETP.NE.AND P3, PT, R0, 0xa, PT ;  /* 0x0000000a0000780c */ /* 0x000fe20003f65270 */
[----:B------:R-:W-:Y:S01]  /*1380*/  IMAD.WIDE.U32 R16, R17, 0x2, R14 ;  /* 0x0000000211107825 */ /* 0x000fe200078e000e */
[----:B--2---:R-:W-:-:S13]  /*1390*/  ISETP.NE.AND P0, PT, R8, R20, PT ;  /* 0x000000140800720c */ /* 0x004fda0003f05270 */
[----:B------:R-:W-:Y:S05]  /*13a0*/  @!P0 BRA `(.L_x_45) ;  /* 0x00000004001c8947 */ /* 0x000fea0003800000 */
[----:B------:R-:W-:Y:S01]  /*13b0*/  BSSY.RECONVERGENT B2, `(.L_x_46) ;  /* 0x000000a000027945 */ /* 0x000fe20003800200 */
[----:B------:R-:W-:-:S07]  /*13c0*/  PRMT R3, RZ, 0x7610, R3 ;  /* 0x00007610ff037816 */ /* 0x000fce0000000003 */
.L_x_47:
[----:B------:R-:W-:-:S04]  /*13d0*/  LOP3.LUT R2, R3, 0xffff, RZ, 0xc0, !PT ;  /* 0x0000ffff03027812 */ /* 0x000fc800078ec0ff */
[----:B------:R-:W-:-:S05]  /*13e0*/  IADD3 R10, PT, PT, R1, R2, RZ ;  /* 0x00000002010a7210 */ /* 0x000fca0007ffe0ff */
[----:B------:R-:W2:Y:S01]  /*13f0*/  LDL.U8 R5, [R10] ;  /* 0x000000000a057983 */ /* 0x000ea20000100000 */
[----:B------:R-:W-:Y:S01]  /*1400*/  ISETP.LT.U32.AND P1, PT, R2, 0x22, PT ;  /* 0x000000220200780c */ /* 0x000fe20003f21070 */
[----:B------:R-:W-:Y:S02]  /*1410*/  VIADD R3, R3, 0x1 ;  /* 0x0000000103037836 */ /* 0x000fe40000000000 */
[----:B--2---:R0:W-:Y:S01]  /*1420*/  STL.U8 [R10+0x10], R5 ;  /* 0x000010050a007387 */ /* 0x0041e20000100000 */
[----:B------:R-:W-:-:S13]  /*1430*/  ISETP.NE.AND P0, PT, R5, RZ, PT ;  /* 0x000000ff0500720c */ /* 0x000fda0003f05270 */
[----:B0-----:R-:W-:Y:S05]  /*1440*/  @P0 BRA P1, `(.L_x_47) ;  /* 0xfffffffc00e00947 */ /* 0x001fea000083ffff */
[----:B------:R-:W-:Y:S05]  /*1450*/  BSYNC.RECONVERGENT B2 ;  /* 0x0000000000027941 */ /* 0x000fea0003800200 */
.L_x_46:
[----:B------:R0:W-:Y:S04]  /*1460*/  STL.U8 [R9+0x10], R20 ;  /* 0x0000101409007387 */ /* 0x0001e80000100000 */
[----:B------:R-:W2:Y:S04]  /*1470*/  LDL.64 R26, [R1+0x10] ;  /* 0x00001000011a7983 */ /* 0x000ea80000100a00 */
[----:B------:R0:W5:Y:S01]  /*1480*/  LDL.U16 R2, [R1+0x18] ;  /* 0x0000180001027983 */ /* 0x0001620000100400 */
[----:B------:R-:W-:Y:S01]  /*1490*/  BSSY.RECONVERGENT B2, `(.L_x_48) ;  /* 0x0000033000027945 */ /* 0x000fe20003800200 */
[----:B--2---:R-:W-:-:S02]  /*14a0*/  IMAD R3, R27, 0x5bd1e995, RZ ;  /* 0x5bd1e9951b037824 */ /* 0x004fc400078e02ff */
[----:B------:R-:W-:-:S04]  /*14b0*/  IMAD.WIDE.U32 R24, R26, 0x5bd1e995, RZ ;  /* 0x5bd1e9951a187825 */ /* 0x000fc800078e00ff */
[----:B------:R-:W-:-:S04]  /*14c0*/  IMAD R3, R26, -0x395b586d, R3 ;  /* 0xc6a4a7931a037824 */ /* 0x000fc800078e0203 */
[----:B------:R-:W-:-:S05]  /*14d0*/  IMAD.IADD R5, R25, 0x1, R3 ;  /* 0x0000000119057824 */ /* 0x000fca00078e0203 */
[----:B------:R-:W-:Y:S01]  /*14e0*/  SHF.R.U32.HI R3, RZ, 0xf, R5 ;  /* 0x0000000fff037819 */ /* 0x000fe20000011605 */
[----:B------:R-:W-:-:S03]  /*14f0*/  IMAD R5, R5, 0x5bd1e995, RZ ;  /* 0x5bd1e99505057824 */ /* 0x000fc600078e02ff */
[----:B------:R-:W-:Y:S01]  /*1500*/  LOP3.LUT R24, R3, R24, RZ, 0x3c, !PT ;  /* 0x0000001803187212 */ /* 0x000fe200078e3cff */
[----:B------:R-:W-:-:S04]  /*1510*/  IMAD.MOV.U32 R3, RZ, RZ, RZ ;  /* 0x000000ffff037224 */ /* 0x000fc800078e00ff */
[C---:B------:R-:W-:Y:S02]  /*1520*/  IMAD R5, R24.reuse, -0x395b586d, R5 ;  /* 0xc6a4a79318057824 */ /* 0x040fe400078e0205 */
[----:B------:R-:W-:-:S04]  /*1530*/  IMAD.WIDE.U32 R30, R24, 0x5bd1e995, RZ ;  /* 0x5bd1e995181e7825 */ /* 0x000fc800078e00ff */
[----:B0-----:R-:W-:-:S07]  /*1540*/  IMAD.IADD R5, R31, 0x1, R5 ;  /* 0x000000011f057824 */ /* 0x001fce00078e0205 */
.L_x_49:
[----:B------:R-:W0:Y:S01]  /*1550*/  S2UR UR7, SR_CgaCtaId ;  /* 0x00000000000779c3 */ /* 0x000e220000008800 */
[----:B------:R-:W-:Y:S01]  /*1560*/  UMOV UR6, 0x400 ;  /* 0x0000040000067882 */ /* 0x000fe20000000000 */
[----:B------:R-:W-:Y:S01]  /*1570*/  LOP3.LUT R10, R5, 0xc26e8bc1, RZ, 0x3c, !PT ;  /* 0xc26e8bc1050a7812 */ /* 0x000fe200078e3cff */
[----:B------:R-:W-:-:S04]  /*1580*/  UIADD3 UR6, UPT, UPT, UR6, 0x4, URZ ;  /* 0x0000000406067890 */ /* 0x000fc8000fffe0ff */
[----:B------:R-:W-:Y:S01]  /*1590*/  IMAD R25, R10, 0x5bd1e995, RZ ;  /* 0x5bd1e9950a197824 */ /* 0x000fe200078e02ff */
[----:B0-----:R-:W-:-:S06]  /*15a0*/  ULEA UR6, UR7, UR6, 0x18 ;  /* 0x0000000607067291 */ /* 0x001fcc000f8ec0ff */
[----:B------:R-:W-:-:S06]  /*15b0*/  LEA R7, R3, UR6, 0x2 ;  /* 0x0000000603077c11 */ /* 0x000fcc000f8e10ff */
[----:B------:R-:W0:Y:S02]  /*15c0*/  LDS R7, [R7] ;  /* 0x0000000007077984 */ /* 0x000e240000000800 */
[----:B0-----:R-:W-:-:S05]  /*15d0*/  LOP3.LUT R24, R30, 0x96331fd2, R7, 0x96, !PT ;  /* 0x96331fd21e187812 */ /* 0x001fca00078e9607 */
[C---:B------:R-:W-:Y:S02]  /*15e0*/  IMAD R27, R24.reuse, -0x395b586d, R25 ;  /* 0xc6a4a793181b7824 */ /* 0x040fe400078e0219 */
[----:B------:R-:W-:-:S05]  /*15f0*/  IMAD.WIDE.U32 R24, R24, 0x5bd1e995, RZ ;  /* 0x5bd1e99518187825 */ /* 0x000fca00078e00ff */
[----:B------:R-:W-:Y:S02]  /*1600*/  IADD3 R25, PT, PT, R25, R27, RZ ;  /* 0x0000001b19197210 */ /* 0x000fe40007ffe0ff */
[----:B-----5:R-:W-:-:S03]  /*1610*/  LOP3.LUT R10, R2, R24, RZ, 0x3c, !PT ;  /* 0x00000018020a7212 */ /* 0x020fc600078e3cff */
[----:B------:R-:W-:Y:S02]  /*1620*/  IMAD R27, R25, 0x5bd1e995, RZ ;  /* 0x5bd1e995191b7824 */ /* 0x000fe400078e02ff */
[----:B------:R-:W-:-:S04]  /*1630*/  IMAD.WIDE.U32 R24, R10, 0x5bd1e995, RZ ;  /* 0x5bd1e9950a187825 */ /* 0x000fc800078e00ff */
[----:B------:R-:W-:-:S04]  /*1640*/  IMAD R27, R10, -0x395b586d, R27 ;  /* 0xc6a4a7930a1b7824 */ /* 0x000fc800078e021b */
[----:B------:R-:W-:-:S05]  /*1650*/  IMAD.IADD R10, R25, 0x1, R27 ;  /* 0x00000001190a7824 */ /* 0x000fca00078e021b */
[----:B------:R-:W-:-:S04]  /*1660*/  SHF.R.U32.HI R7, RZ, 0xf, R10 ;  /* 0x0000000fff077819 */ /* 0x000fc8000001160a */
[----:B------:R-:W-:Y:S01]  /*1670*/  LOP3.LUT R24, R7, R24, RZ, 0x3c, !PT ;  /* 0x0000001807187212 */ /* 0x000fe200078e3cff */
[----:B------:R-:W-:-:S04]  /*1680*/  IMAD R7, R10, 0x5bd1e995, RZ ;  /* 0x5bd1e9950a077824 */ /* 0x000fc800078e02ff */
[C---:B------:R-:W-:Y:S02]  /*1690*/  IMAD R7, R24.reuse, -0x395b586d, R7 ;  /* 0xc6a4a79318077824 */ /* 0x040fe400078e0207 */
[----:B------:R-:W-:-:S04]  /*16a0*/  IMAD.WIDE.U32 R24, R24, 0x5bd1e995, RZ ;  /* 0x5bd1e99518187825 */ /* 0x000fc800078e00ff */
[----:B------:R-:W-:-:S05]  /*16b0*/  IMAD.IADD R10, R25, 0x1, R7 ;  /* 0x00000001190a7824 */ /* 0x000fca00078e0207 */
[----:B------:R-:W-:-:S04]  /*16c0*/  SHF.R.U32.HI R25, RZ, 0xf, R10 ;  /* 0x0000000fff197819 */ /* 0x000fc8000001160a */
[----:B------:R-:W-:Y:S02]  /*16d0*/  LOP3.LUT R25, R25, R24, RZ, 0x3c, !PT ;  /* 0x0000001819197212 */ /* 0x000fe400078e3cff */
[----:B------:R-:W-:-:S07]  /*16e0*/  MOV R24, 0x1700 ;  /* 0x0000170000187802 */ /* 0x000fce0000000f00 */
[----:B------:R-:W-:Y:S05]  /*16f0*/  CALL.REL.NOINC `($__internal_1_$__cuda_sm20_rem_u64) ;  /* 0x0000000c00ec7944 */ /* 0x000fea0003c00000 */
[----:B------:R-:W0:Y:S02]  /*1700*/  LDCU.64 UR6, c[0x0][0x398] ;  /* 0x00007300ff0677ac */ /* 0x000e240008000a00 */
[----:B0-----:R-:W-:-:S04]  /*1710*/  LEA R28, P0, R26, UR6, 0x3 ;  /* 0x000000061a1c7c11 */ /* 0x001fc8000f8018ff */
[----:B------:R-:W-:-:S06]  /*1720*/  LEA.HI.X R29, R26, UR7, R27, 0x3, P0 ;  /* 0x000000071a1d7c11 */ /* 0x000fcc00080f1c1b */
[----:B------:R-:W2:Y:S01]  /*1730*/  LDG.E.64 R28, desc[UR8][R28.64] ;  /* 0x000000081c1c7981 */ /* 0x000ea2000c1e1b00 */
[----:B------:R-:W-:Y:S02]  /*1740*/  LOP3.LUT R25, R25, 0x3f, RZ, 0xc0, !PT ;  /* 0x0000003f19197812 */ /* 0x000fe400078ec0ff */
        /* <DEDUP_REMOVED lines=8> */
.L_x_48:
[----:B------:R-:W-:-:S13]  /*17d0*/  LOP3.LUT P0, RZ, R25, 0x1, RZ, 0xc0, !PT ;  /* 0x0000000119ff7812 */ /* 0x000fda000780c0ff */
[----:B------:R-:W-:Y:S05]  /*17e0*/  @!P0 BRA `(.L_x_45) ;  /* 0x00000000000c8947 */ /* 0x000fea0003800000 */
[----:B------:R-:W2:Y:S02]  /*17f0*/  LDG.E.U16 R2, desc[UR8][R16.64] ;  /* 0x0000000810027981 */ /* 0x000ea4000c1e1500 */
[----:B--2---:R-:W-:-:S05]  /*1800*/  VIADD R3, R2, 0x1 ;  /* 0x0000000102037836 */ /* 0x004fca0000000000 */
[----:B------:R0:W-:Y:S02]  /*1810*/  STG.E.U16 desc[UR8][R16.64], R3 ;  /* 0x0000000310007986 */ /* 0x0001e4000c101508 */
.L_x_45:
[----:B------:R-:W-:Y:S05]  /*1820*/  BSYNC.RECONVERGENT B1 ;  /* 0x0000000000017941 */ /* 0x000fea0003800200 */
.L_x_44:
[----:B------:R-:W-:Y:S01]  /*1830*/  ISETP.NE.AND P0, PT, R8, R19, PT ;  /* 0x000000130800720c */ /* 0x000fe20003f05270 */
[----:B------:R-:W-:-:S12]  /*1840*/  BSSY.RECONVERGENT B1, `(.L_x_50) ;  /* 0x0000049000017945 */ /* 0x000fd80003800200 */
[----:B------:R-:W-:Y:S05]  /*1850*/  @!P0 BRA `(.L_x_51) ;  /* 0x00000004001c8947 */ /* 0x000fea0003800000 */
[----:B------:R-:W-:Y:S01]  /*1860*/  BSSY.RECONVERGENT B2, `(.L_x_52) ;  /* 0x000000a000027945 */ /* 0x000fe20003800200 */
[----:B0-----:R-:W-:-:S07]  /*1870*/  PRMT R3, RZ, 0x7610, R3 ;  /* 0x00007610ff037816 */ /* 0x001fce0000000003 */
.L_x_53:
        /* <DEDUP_REMOVED lines=9> */
.L_x_52:
        /* <DEDUP_REMOVED lines=15> */
.L_x_55:
        /* <DEDUP_REMOVED lines=40> */
.L_x_54:
[----:B------:R-:W-:-:S13]  /*1c80*/  LOP3.LUT P0, RZ, R25, 0x1, RZ, 0xc0, !PT ;  /* 0x0000000119ff7812 */ /* 0x000fda000780c0ff */
[----:B------:R-:W-:Y:S05]  /*1c90*/  @!P0 BRA `(.L_x_51) ;  /* 0x00000000000c8947 */ /* 0x000fea0003800000 */
[----:B------:R-:W2:Y:S02]  /*1ca0*/  LDG.E.U16 R2, desc[UR8][R16.64+0x2] ;  /* 0x0000020810027981 */ /* 0x000ea4000c1e1500 */
[----:B--2---:R-:W-:-:S05]  /*1cb0*/  VIADD R3, R2, 0x1 ;  /* 0x0000000102037836 */ /* 0x004fca0000000000 */
[----:B------:R1:W-:Y:S02]  /*1cc0*/  STG.E.U16 desc[UR8][R16.64+0x2], R3 ;  /* 0x0000020310007986 */ /* 0x0003e4000c101508 */
.L_x_51:
[----:B------:R-:W-:Y:S05]  /*1cd0*/  BSYNC.RECONVERGENT B1 ;  /* 0x0000000000017941 */ /* 0x000fea0003800200 */
.L_x_50:
[----:B------:R-:W-:Y:S01]  /*1ce0*/  ISETP.NE.AND P0, PT, R8, R18, PT ;  /* 0x000000120800720c */ /* 0x000fe20003f05270 */
[----:B------:R-:W-:-:S12]  /*1cf0*/  BSSY.RECONVERGENT B1, `(.L_x_56) ;  /* 0x0000049000017945 */ /* 0x000fd80003800200 */
[----:B------:R-:W-:Y:S05]  /*1d00*/  @!P0 BRA `(.L_x_57) ;  /* 0x00000004001c8947 */ /* 0x000fea0003800000 */
[----:B------:R-:W-:Y:S01]  /*1d10*/  BSSY.RECONVERGENT B2, `(.L_x_58) ;  /* 0x000000a000027945 */ /* 0x000fe20003800200 */
[----:B01----:R-:W-:-:S07]  /*1d20*/  PRMT R3, RZ, 0x7610, R3 ;  /* 0x00007610ff037816 */ /* 0x003fce0000000003 */
.L_x_59:
        /* <DEDUP_REMOVED lines=9> */
.L_x_58:
        /* <DEDUP_REMOVED lines=10> */
[----:B------:R-:W-:-:S05]  /*1e60*/  LOP3.LUT R2, R3, R2, RZ, 0x3c, !PT ;  /* 0x0000000203027212 */ /* 0x000fca00078e3cff */
[C---:B------:R-:W-:Y:S02]  /*1e70*/  IMAD R25, R2.reuse, -0x395b586d, R7 ;  /* 0xc6a4a79302197824 */ /* 0x040fe400078e0207 */
[----:B------:R-:W-:-:S04]  /*1e80*/  IMAD.WIDE.U32 R2, R2, 0x5bd1e995, RZ ;  /* 0x5bd1e99502027825 */ /* 0x000fc800078e00ff */
[----:B------:R-:W-:Y:S02]  /*1e90*/  IMAD.MOV.U32 R7, RZ, RZ, RZ ;  /* 0x000000ffff077224 */ /* 0x000fe400078e00ff */
[----:B0-----:R-:W-:-:S07]  /*1ea0*/  IMAD.IADD R30, R3, 0x1, R25 ;  /* 0x00000001031e7824 */ /* 0x001fce00078e0219 */
.L_x_61:
[----:B------:R-:W0:Y:S01]  /*1eb0*/  S2UR UR7, SR_CgaCtaId ;  /* 0x00000000000779c3 */ /* 0x000e220000008800 */
[----:B------:R-:W-:Y:S01]  /*1ec0*/  UMOV UR6, 0x400 ;  /* 0x0000040000067882 */ /* 0x000fe20000000000 */
[----:B------:R-:W-:Y:S01]  /*1ed0*/  LOP3.LUT R24, R30, 0xc26e8bc1, RZ, 0x3c, !PT ;  /* 0xc26e8bc11e187812 */ /* 0x000fe200078e3cff */
[----:B------:R-:W-:-:S04]  /*1ee0*/  UIADD3 UR6, UPT, UPT, UR6, 0x4, URZ ;  /* 0x0000000406067890 */ /* 0x000fc8000fffe0ff */
[----:B------:R-:W-:Y:S01]  /*1ef0*/  IMAD R24, R24, 0x5bd1e995, RZ ;  /* 0x5bd1e99518187824 */ /* 0x000fe200078e02ff */
[----:B0-----:R-:W-:-:S06]  /*1f00*/  ULEA UR6, UR7, UR6, 0x18 ;  /* 0x0000000607067291 */ /* 0x001fcc000f8ec0ff */
[----:B------:R-:W-:-:S05]  /*1f10*/  LEA R10, R7, UR6, 0x2 ;  /* 0x00000006070a7c11 */ /* 0x000fca000f8e10ff */
        /* <DEDUP_REMOVED lines=33> */
.L_x_60:
[----:B------:R-:W-:-:S13]  /*2130*/  LOP3.LUT P0, RZ, R25, 0x1, RZ, 0xc0, !PT ;  /* 0x0000000119ff7812 */ /* 0x000fda000780c0ff */
[----:B------:R-:W-:Y:S05]  /*2140*/  @!P0 BRA `(.L_x_57) ;  /* 0x00000000000c8947 */ /* 0x000fea0003800000 */
[----:B------:R-:W2:Y:S02]  /*2150*/  LDG.E.U16 R2, desc[UR8][R16.64+0x4] ;  /* 0x0000040810027981 */ /* 0x000ea4000c1e1500 */
[----:B--2---:R-:W-:-:S05]  /*2160*/  VIADD R3, R2, 0x1 ;  /* 0x0000000102037836 */ /* 0x004fca0000000000 */
[----:B------:R2:W-:Y:S02]  /*2170*/  STG.E.U16 desc[UR8][R16.64+0x4], R3 ;  /* 0x0000040310007986 */ /* 0x0005e4000c101508 */
.L_x_57:
[----:B------:R-:W-:Y:S05]  /*2180*/  BSYNC.RECONVERGENT B1 ;  /* 0x0000000000017941 */ /* 0x000fea0003800200 */
.L_x_56:
[----:B------:R-:W-:Y:S01]  /*2190*/  ISETP.NE.AND P0, PT, R8, R13, PT ;  /* 0x0000000d0800720c */ /* 0x000fe20003f05270 */
[----:B------:R-:W-:-:S12]  /*21a0*/  BSSY.RECONVERGENT B1, `(.L_x_62) ;  /* 0x0000049000017945 */ /* 0x000fd80003800200 */
[----:B------:R-:W-:Y:S05]  /*21b0*/  @!P0 BRA `(.L_x_63) ;  /* 0x00000004001c8947 */ /* 0x000fea0003800000 */
[----:B------:R-:W-:Y:S01]  /*21c0*/  BSSY.RECONVERGENT B2, `(.L_x_64) ;  /* 0x000000a000027945 */ /* 0x000fe20003800200 */
[----:B012---:R-:W-:-:S07]  /*21d0*/  PRMT R3, RZ, 0x7610, R3 ;  /* 0x00007610ff037816 */ /* 0x007fce0000000003 */
.L_x_65:
        /* <DEDUP_REMOVED lines=9> */
.L_x_64:
        /* <DEDUP_REMOVED lines=13> */
[----:B0-----:R-:W-:-:S04]  /*2340*/  IMAD.WIDE.U32 R8, R2, 0x5bd1e995, RZ ;  /* 0x5bd1e99502087825 */ /* 0x001fc800078e00ff */
[----:B-1----:R-:W-:-:S07]  /*2350*/  IMAD.IADD R2, R9, 0x1, R7 ;  /* 0x0000000109027824 */ /* 0x002fce00078e0207 */
.L_x_67:
        /* <DEDUP_REMOVED lines=40> */
.L_x_66:
[----:B------:R-:W-:-:S13]  /*25e0*/  LOP3.LUT P0, RZ, R25, 0x1, RZ, 0xc0, !PT ;  /* 0x0000000119ff7812 */ /* 0x000fda000780c0ff */
[----:B------:R-:W-:Y:S05]  /*25f0*/  @!P0 BRA `(.L_x_63) ;  /* 0x00000000000c8947 */ /* 0x000fea0003800000 */
[----:B------:R-:W2:Y:S02]  /*2600*/  LDG.E.U16 R2, desc[UR8][R16.64+0x6] ;  /* 0x0000060810027981 */ /* 0x000ea4000c1e1500 */
[----:B--2---:R-:W-:-:S05]  /*2610*/  VIADD R3, R2, 0x1 ;  /* 0x0000000102037836 */ /* 0x004fca0000000000 */
[----:B------:R3:W-:Y:S02]  /*2620*/  STG.E.U16 desc[UR8][R16.64+0x6], R3 ;  /* 0x0000060310007986 */ /* 0x0007e4000c101508 */
.L_x_63:
[----:B------:R-:W-:Y:S05]  /*2630*/  BSYNC.RECONVERGENT B1 ;  /* 0x0000000000017941 */ /* 0x000fea0003800200 */
.L_x_62:
[----:B------:R-:W-:Y:S05]  /*2640*/  @P3 BRA `(.L_x_68) ;  /* 0xffffffec00303947 */ /* 0x000fea000383ffff */
.L_x_43:
[----:B------:R-:W-:Y:S05]  /*2650*/  BSYNC.RECONVERGENT B0 ;  /* 0x0000000000007941 */ /* 0x000fea0003800200 */
.L_x_42:
[----:B------:R-:W-:-:S04]  /*2660*/  UIADD3 UR4, UPT, UPT, UR4, 0x1, URZ ;  /* 0x0000000104047890 */ /* 0x000fc8000fffe0ff */
[----:B------:R-:W-:-:S09]  /*2670*/  UISETP.NE.AND UP0, UPT, UR4, 0x1a, UPT ;  /* 0x0000001a0400788c */ /* 0x000fd2000bf05270 */
[----:B------:R-:W-:Y:S05]  /*2680*/  BRA.U UP0, `(.L_x_69) ;  /* 0xffffffe5006c7547 */ /* 0x000fea000b83ffff */
[----:B------:R-:W-:Y:S05]  /*2690*/  @P2 BRA `(.L_x_70) ;  /* 0xffffffd800f42947 */ /* 0x000fea000383ffff */
[----:B------:R-:W-:Y:S05]  /*26a0*/  EXIT ;  /* 0x000000000000794d */ /* 0x000fea0003800000 */
        .weak           $__internal_1_$__cuda_sm20_rem_u64
        .type           $__internal_1_$__cuda_sm20_rem_u64,@function
        .size           $__internal_1_$__cuda_sm20_rem_u64,(.L_x_73 - $__internal_1_$__cuda_sm20_rem_u64)
$__internal_1_$__cuda_sm20_rem_u64:
[----:B------:R-:W-:Y:S01]  /*26b0*/  MOV R36, R12 ;  /* 0x0000000c00247202 */ /* 0x000fe20000000f00 */
        /* <DEDUP_REMOVED lines=13> */
[C---:B------:R-:W-:Y:S02]  /*2790*/  IMAD R26, R35.reuse, R27, RZ ;  /* 0x0000001b231a7224 */ /* 0x040fe400078e02ff */
[----:B------:R-:W-:-:S04]  /*27a0*/  IMAD.HI.U32 R29, P1, R35, R29, R32 ;  /* 0x0000001d231d7227 */ /* 0x000fc80007820020 */
[----:B------:R-:W-:Y:S01]  /*27b0*/  IMAD.HI.U32 R27, R35, R27, RZ ;  /* 0x0000001b231b7227 */ /* 0x000fe200078e00ff */
[----:B------:R-:W-:-:S04]  /*27c0*/  IADD3 R33, P4, PT, R26, R29, RZ ;  /* 0x0000001d1a217210 */ /* 0x000fc80007f9e0ff */
[----:B------:R-:W-:Y:S01]  /*27d0*/  IADD3.X R27, PT, PT, R27, R35, RZ, P0, !PT ;  /* 0x000000231b1b7210 */ /* 0x000fe200007fe4ff */
[----:B------:R-:W-:-:S03]  /*27e0*/  IMAD.WIDE.U32 R28, R33, R12, RZ ;  /* 0x0000000c211c7225 */ /* 0x000fc600078e00ff */
[----:B------:R-:W-:Y:S01]  /*27f0*/  IADD3.X R27, PT, PT, RZ, RZ, R27, P4, P1 ;  /* 0x000000ffff1b7210 */ /* 0x000fe200027e241b */
[----:B------:R-:W-:Y:S01]  /*2800*/  IMAD R26, R33, R11, R29 ;  /* 0x0000000b211a7224 */ /* 0x000fe200078e021d */
[----:B------:R-:W-:-:S03]  /*2810*/  IADD3 R28, P0, PT, RZ, -R28, RZ ;  /* 0x8000001cff1c7210 */ /* 0x000fc60007f1e0ff */
[----:B------:R-:W-:Y:S02]  /*2820*/  IMAD R26, R27, R12, R26 ;  /* 0x0000000c1b1a7224 */ /* 0x000fe400078e021a */
[----:B------:R-:W-:-:S04]  /*2830*/  IMAD.HI.U32 R32, R33, R28, RZ ;  /* 0x0000001c21207227 */ /* 0x000fc800078e00ff */
[----:B------:R-:W-:-:S04]  /*2840*/  IMAD.X R26, RZ, RZ, ~R26, P0 ;  /* 0x000000ffff1a7224 */ /* 0x000fc800000e0e1a */
[----:B------:R-:W-:-:S04]  /*2850*/  IMAD.WIDE.U32 R32, P0, R33, R26, R32 ;  /* 0x0000001a21207225 */ /* 0x000fc80007800020 */
[C---:B------:R-:W-:Y:S02]  /*2860*/  IMAD R29, R27.reuse, R26, RZ ;  /* 0x0000001a1b1d7224 */ /* 0x040fe400078e02ff */
[----:B------:R-:W-:-:S04]  /*2870*/  IMAD.HI.U32 R28, P1, R27, R28, R32 ;  /* 0x0000001c1b1c7227 */ /* 0x000fc80007820020 */
[----:B------:R-:W-:Y:S01]  /*2880*/  IMAD.HI.U32 R26, R27, R26, RZ ;  /* 0x0000001a1b1a7227 */ /* 0x000fe200078e00ff */
[----:B------:R-:W-:-:S03]  /*2890*/  IADD3 R28, P4, PT, R29, R28, RZ ;  /* 0x0000001c1d1c7210 */ /* 0x000fc60007f9e0ff */
[----:B------:R-:W-:Y:S02]  /*28a0*/  IMAD.X R27, R26, 0x1, R27, P0 ;  /* 0x000000011a1b7824 */ /* 0x000fe400000e061b */
[----:B------:R-:W-:-:S03]  /*28b0*/  IMAD.HI.U32 R32, R28, R25, RZ ;  /* 0x000000191c207227 */ /* 0x000fc600078e00ff */
[----:B------:R-:W-:Y:S01]  /*28c0*/  IADD3.X R27, PT, PT, RZ, RZ, R27, P4, P1 ;  /* 0x000000ffff1b7210 */ /* 0x000fe200027e241b */
[----:B------:R-:W-:Y:S02]  /*28d0*/  IMAD.MOV.U32 R33, RZ, RZ, RZ ;  /* 0x000000ffff217224 */ /* 0x000fe400078e00ff */
[----:B------:R-:W-:-:S04]  /*28e0*/  IMAD.WIDE.U32 R28, R28, R10, R32 ;  /* 0x0000000a1c1c7225 */ /* 0x000fc800078e0020 */
[C---:B------:R-:W-:Y:S02]  /*28f0*/  IMAD R26, R27.reuse, R10, RZ ;  /* 0x0000000a1b1a7224 */ /* 0x040fe400078e02ff */
[----:B------:R-:W-:-:S04]  /*2900*/  IMAD.HI.U32 R29, P0, R27, R25, R28 ;  /* 0x000000191b1d7227 */ /* 0x000fc8000780001c */
[----:B------:R-:W-:Y:S01]  /*2910*/  IMAD.HI.U32 R27, R27, R10, RZ ;  /* 0x0000000a1b1b7227 */ /* 0x000fe200078e00ff */
[----:B------:R-:W-:-:S04]  /*2920*/  IADD3 R26, P1, PT, R26, R29, RZ ;  /* 0x0000001d1a1a7210 */ /* 0x000fc80007f3e0ff */
[----:B------:R-:W-:Y:S01]  /*2930*/  IADD3.X R27, PT, PT, R27, RZ, RZ, P0, !PT ;  /* 0x000000ff1b1b7210 */ /* 0x000fe200007fe4ff */
        /* <DEDUP_REMOVED lines=16> */
[----:B------:R-:W-:Y:S02]  /*2a40*/  ISETP.GE.U32.AND.EX P0, PT, R10, R11, PT, P0 ;  /* 0x0000000b0a00720c */ /* 0x000fe40003f06100 */
[CC--:B------:R-:W-:Y:S02]  /*2a50*/  IADD3.X R27, PT, PT, ~R11.reuse, R10.reuse, RZ, P4, !PT ;  /* 0x0000000a0b1b7210 */ /* 0x0c0fe400027fe5ff */
[----:B------:R-:W-:Y:S01]  /*2a60*/  SEL R26, R26, R29, P0 ;  /* 0x0000001d1a1a7207 */ /* 0x000fe20000000000 */
[----:B------:R-:W-:Y:S01]  /*2a70*/  IMAD.MOV.U32 R29, RZ, RZ, 0x0 ;  /* 0x00000000ff1d7424 */ /* 0x000fe200078e00ff */
[----:B------:R-:W-:Y:S02]  /*2a80*/  ISETP.NE.AND.EX P1, PT, R11, RZ, PT, P1 ;  /* 0x000000ff0b00720c */ /* 0x000fe40003f25310 */
[----:B------:R-:W-:Y:S02]  /*2a90*/  SEL R27, R27, R10, P0 ;  /* 0x0000000a1b1b7207 */ /* 0x000fe40000000000 */
[----:B------:R-:W-:-:S02]  /*2aa0*/  SEL R26, R26, 0xffffffff, P1 ;  /* 0xffffffff1a1a7807 */ /* 0x000fc40000800000 */
[----:B------:R-:W-:Y:S01]  /*2ab0*/  SEL R27, R27, 0xffffffff, P1 ;  /* 0xffffffff1b1b7807 */ /* 0x000fe20000800000 */
[----:B------:R-:W-:Y:S06]  /*2ac0*/  RET.REL.NODEC R28 `(_Z6votingPcPtjPmj) ;  /* 0xffffffd41c4c7950 */ /* 0x000fec0003c3ffff */
.L_x_71:
        /* <DEDUP_REMOVED lines=11> */
.L_x_73:


//--------------------- .nv.shared._Z6fixingPcPtjPmj --------------------------
	.section	.nv.shared._Z6fixingPcPtjPmj,"aw",@nobits
	.sectionflags	@""
	.align	4
.nv.shared._Z6fixingPcPtjPmj:
	.zero		1060


//--------------------- .nv.shared.reserved.0     --------------------------
	.section	.nv.shared.reserved.0,"aw",@nobits
	.weak		__nv_reservedSMEM_offset_0_alias
	.size		__nv_reservedSMEM_offset_0_alias, 0, 64
	.other		__nv_reservedSMEM_offset_0_alias,@"STO_CUDA_RESERVED_SHARED STV_DEFAULT"
__nv_reservedSMEM_offset_0_alias:
	.zero		0
	.zero		64


//--------------------- .nv.shared._Z6votingPcPtjPmj --------------------------
	.section	.nv.shared._Z6votingPcPtjPmj,"aw",@nobits
	.sectionflags	@""
	.align	4
.nv.shared._Z6votingPcPtjPmj:
	.zero		1060


//--------------------- .nv.constant0._Z6fixingPcPtjPmj --------------------------
	.section	.nv.constant0._Z6fixingPcPtjPmj,"a",@progbits
	.sectionflags	@""
	.align	4
.nv.constant0._Z6fixingPcPtjPmj:
	.zero		932


//--------------------- .nv.constant0._Z6votingPcPtjPmj --------------------------
	.section	.nv.constant0._Z6votingPcPtjPmj,"a",@progbits
	.sectionflags	@""
	.align	4
.nv.constant0._Z6votingPcPtjPmj:
	.zero		932


//--------------------- SYMBOLS --------------------------

	.type		.nv.reservedSmem.offset0,@object
	.size		.nv.reservedSmem.offset0,0x4
	.type		.nv.reservedSmem.cap,@object
	.size		.nv.reservedSmem.cap,0x4
